//
// Generated by NVIDIA NVVM Compiler
//
// Compiler Build ID: CL-36424714
// Cuda compilation tools, release 13.0, V13.0.88
// Based on NVVM 20.0.0
//

.version 9.0
.target sm_100
.address_size 64

	// .globl	_Z11gemm_kernelPKfS0_S0_Pfiiibbff

.visible .entry _Z11gemm_kernelPKfS0_S0_Pfiiibbff(
	.param .u64 .ptr .align 1 _Z11gemm_kernelPKfS0_S0_Pfiiibbff_param_0,
	.param .u64 .ptr .align 1 _Z11gemm_kernelPKfS0_S0_Pfiiibbff_param_1,
	.param .u64 .ptr .align 1 _Z11gemm_kernelPKfS0_S0_Pfiiibbff_param_2,
	.param .u64 .ptr .align 1 _Z11gemm_kernelPKfS0_S0_Pfiiibbff_param_3,
	.param .u32 _Z11gemm_kernelPKfS0_S0_Pfiiibbff_param_4,
	.param .u32 _Z11gemm_kernelPKfS0_S0_Pfiiibbff_param_5,
	.param .u32 _Z11gemm_kernelPKfS0_S0_Pfiiibbff_param_6,
	.param .u8 _Z11gemm_kernelPKfS0_S0_Pfiiibbff_param_7,
	.param .u8 _Z11gemm_kernelPKfS0_S0_Pfiiibbff_param_8,
	.param .f32 _Z11gemm_kernelPKfS0_S0_Pfiiibbff_param_9,
	.param .f32 _Z11gemm_kernelPKfS0_S0_Pfiiibbff_param_10
)
{
	.reg .pred 	%p<40>;
	.reg .b16 	%rs<3>;
	.reg .b32 	%r<129>;
	.reg .b32 	%f<265>;
	.reg .b64 	%rd<163>;

	ld.param.u64 	%rd12, [_Z11gemm_kernelPKfS0_S0_Pfiiibbff_param_0];
	ld.param.u64 	%rd13, [_Z11gemm_kernelPKfS0_S0_Pfiiibbff_param_1];
	ld.param.u64 	%rd11, [_Z11gemm_kernelPKfS0_S0_Pfiiibbff_param_3];
	ld.param.u32 	%r65, [_Z11gemm_kernelPKfS0_S0_Pfiiibbff_param_4];
	ld.param.u32 	%r66, [_Z11gemm_kernelPKfS0_S0_Pfiiibbff_param_5];
	ld.param.u32 	%r67, [_Z11gemm_kernelPKfS0_S0_Pfiiibbff_param_6];
	ld.param.s8 	%rs1, [_Z11gemm_kernelPKfS0_S0_Pfiiibbff_param_7];
	ld.param.s8 	%rs2, [_Z11gemm_kernelPKfS0_S0_Pfiiibbff_param_8];
	ld.param.f32 	%f46, [_Z11gemm_kernelPKfS0_S0_Pfiiibbff_param_9];
	ld.param.f32 	%f47, [_Z11gemm_kernelPKfS0_S0_Pfiiibbff_param_10];
	cvta.to.global.u64 	%rd1, %rd13;
	cvta.to.global.u64 	%rd2, %rd12;
	mov.u32 	%r68, %ctaid.y;
	mov.u32 	%r69, %ntid.y;
	mov.u32 	%r70, %tid.y;
	mad.lo.s32 	%r1, %r68, %r69, %r70;
	mov.u32 	%r71, %ctaid.x;
	mov.u32 	%r72, %ntid.x;
	mov.u32 	%r73, %tid.x;
	mad.lo.s32 	%r2, %r71, %r72, %r73;
	setp.ge.s32 	%p1, %r1, %r65;
	setp.ge.s32 	%p2, %r2, %r67;
	or.pred  	%p3, %p1, %p2;
	@%p3 bra 	$L__BB0_50;
	setp.lt.s32 	%p4, %r66, 1;
	mov.f32 	%f264, 0f00000000;
	@%p4 bra 	$L__BB0_49;
	setp.ne.s16 	%p5, %rs1, 0;
	mul.lo.s32 	%r3, %r66, %r1;
	mul.lo.s32 	%r4, %r66, %r2;
	@%p5 bra 	$L__BB0_26;
	setp.ne.s16 	%p23, %rs2, 0;
	@%p23 bra 	$L__BB0_15;
	and.b32  	%r5, %r66, 7;
	setp.lt.u32 	%p32, %r66, 8;
	mov.f32 	%f264, 0f00000000;
	mov.b32 	%r110, 0;
	@%p32 bra 	$L__BB0_7;
	and.b32  	%r110, %r66, 2147483640;
	neg.s32 	%r108, %r110;
	shl.b32 	%r8, %r67, 3;
	mul.wide.u32 	%rd114, %r3, 4;
	add.s64 	%rd115, %rd114, %rd2;
	add.s64 	%rd161, %rd115, 16;
	mov.f32 	%f264, 0f00000000;
	mul.wide.s32 	%rd118, %r67, 4;
	mov.u32 	%r107, %r2;
$L__BB0_6:
	.pragma "nounroll";
	ld.global.f32 	%f190, [%rd161+-16];
	mul.wide.s32 	%rd116, %r107, 4;
	add.s64 	%rd117, %rd1, %rd116;
	ld.global.f32 	%f191, [%rd117];
	fma.rn.f32 	%f192, %f190, %f191, %f264;
	ld.global.f32 	%f193, [%rd161+-12];
	add.s64 	%rd119, %rd117, %rd118;
	ld.global.f32 	%f194, [%rd119];
	fma.rn.f32 	%f195, %f193, %f194, %f192;
	ld.global.f32 	%f196, [%rd161+-8];
	add.s64 	%rd120, %rd119, %rd118;
	ld.global.f32 	%f197, [%rd120];
	fma.rn.f32 	%f198, %f196, %f197, %f195;
	ld.global.f32 	%f199, [%rd161+-4];
	add.s64 	%rd121, %rd120, %rd118;
	ld.global.f32 	%f200, [%rd121];
	fma.rn.f32 	%f201, %f199, %f200, %f198;
	ld.global.f32 	%f202, [%rd161];
	add.s64 	%rd122, %rd121, %rd118;
	ld.global.f32 	%f203, [%rd122];
	fma.rn.f32 	%f204, %f202, %f203, %f201;
	ld.global.f32 	%f205, [%rd161+4];
	add.s64 	%rd123, %rd122, %rd118;
	ld.global.f32 	%f206, [%rd123];
	fma.rn.f32 	%f207, %f205, %f206, %f204;
	ld.global.f32 	%f208, [%rd161+8];
	add.s64 	%rd124, %rd123, %rd118;
	ld.global.f32 	%f209, [%rd124];
	fma.rn.f32 	%f210, %f208, %f209, %f207;
	ld.global.f32 	%f211, [%rd161+12];
	add.s64 	%rd125, %rd124, %rd118;
	ld.global.f32 	%f212, [%rd125];
	fma.rn.f32 	%f264, %f211, %f212, %f210;
	add.s32 	%r108, %r108, 8;
	add.s32 	%r107, %r107, %r8;
	add.s64 	%rd161, %rd161, 32;
	setp.ne.s32 	%p33, %r108, 0;
	@%p33 bra 	$L__BB0_6;
$L__BB0_7:
	setp.eq.s32 	%p34, %r5, 0;
	@%p34 bra 	$L__BB0_49;
	and.b32  	%r14, %r66, 3;
	setp.lt.u32 	%p35, %r5, 4;
	@%p35 bra 	$L__BB0_10;
	add.s32 	%r99, %r110, %r3;
	mul.wide.u32 	%rd126, %r99, 4;
	add.s64 	%rd127, %rd2, %rd126;
	ld.global.f32 	%f214, [%rd127];
	mad.lo.s32 	%r100, %r110, %r67, %r2;
	mul.wide.s32 	%rd128, %r100, 4;
	add.s64 	%rd129, %rd1, %rd128;
	ld.global.f32 	%f215, [%rd129];
	fma.rn.f32 	%f216, %f214, %f215, %f264;
	cvt.u64.u32 	%rd130, %r3;
	cvt.u64.u32 	%rd131, %r110;
	add.s64 	%rd132, %rd131, %rd130;
	shl.b64 	%rd133, %rd132, 2;
	add.s64 	%rd134, %rd2, %rd133;
	ld.global.f32 	%f217, [%rd134+4];
	mul.wide.s32 	%rd135, %r67, 4;
	add.s64 	%rd136, %rd129, %rd135;
	ld.global.f32 	%f218, [%rd136];
	fma.rn.f32 	%f219, %f217, %f218, %f216;
	ld.global.f32 	%f220, [%rd134+8];
	add.s64 	%rd137, %rd136, %rd135;
	ld.global.f32 	%f221, [%rd137];
	fma.rn.f32 	%f222, %f220, %f221, %f219;
	ld.global.f32 	%f223, [%rd134+12];
	add.s64 	%rd138, %rd137, %rd135;
	ld.global.f32 	%f224, [%rd138];
	fma.rn.f32 	%f264, %f223, %f224, %f222;
	add.s32 	%r110, %r110, 4;
$L__BB0_10:
	setp.eq.s32 	%p36, %r14, 0;
	@%p36 bra 	$L__BB0_49;
	setp.eq.s32 	%p37, %r14, 1;
	@%p37 bra 	$L__BB0_13;
	add.s32 	%r101, %r110, %r3;
	mul.wide.u32 	%rd139, %r101, 4;
	add.s64 	%rd140, %rd2, %rd139;
	ld.global.f32 	%f226, [%rd140];
	mad.lo.s32 	%r102, %r110, %r67, %r2;
	mul.wide.s32 	%rd141, %r102, 4;
	add.s64 	%rd142, %rd1, %rd141;
	ld.global.f32 	%f227, [%rd142];
	fma.rn.f32 	%f228, %f226, %f227, %f264;
	cvt.u64.u32 	%rd143, %r3;
	cvt.u64.u32 	%rd144, %r110;
	add.s64 	%rd145, %rd144, %rd143;
	shl.b64 	%rd146, %rd145, 2;
	add.s64 	%rd147, %rd2, %rd146;
	ld.global.f32 	%f229, [%rd147+4];
	mul.wide.s32 	%rd148, %r67, 4;
	add.s64 	%rd149, %rd142, %rd148;
	ld.global.f32 	%f230, [%rd149];
	fma.rn.f32 	%f264, %f229, %f230, %f228;
	add.s32 	%r110, %r110, 2;
$L__BB0_13:
	and.b32  	%r103, %r66, 1;
	setp.eq.b32 	%p38, %r103, 1;
	not.pred 	%p39, %p38;
	@%p39 bra 	$L__BB0_49;
	add.s32 	%r104, %r110, %r3;
	mul.wide.u32 	%rd150, %r104, 4;
	add.s64 	%rd151, %rd2, %rd150;
	ld.global.f32 	%f231, [%rd151];
	mad.lo.s32 	%r105, %r110, %r67, %r2;
	mul.wide.s32 	%rd152, %r105, 4;
	add.s64 	%rd153, %rd1, %rd152;
	ld.global.f32 	%f232, [%rd153];
	fma.rn.f32 	%f264, %f231, %f232, %f264;
	bra.uni 	$L__BB0_49;
$L__BB0_15:
	and.b32  	%r19, %r66, 7;
	setp.lt.u32 	%p24, %r66, 8;
	mov.f32 	%f264, 0f00000000;
	mov.b32 	%r115, 0;
	@%p24 bra 	$L__BB0_18;
	and.b32  	%r115, %r66, 2147483640;
	neg.s32 	%r113, %r115;
	mul.wide.u32 	%rd88, %r3, 4;
	add.s64 	%rd89, %rd88, %rd2;
	add.s64 	%rd162, %rd89, 16;
	add.s64 	%rd7, %rd1, 16;
	mov.f32 	%f264, 0f00000000;
	mov.u32 	%r112, %r4;
$L__BB0_17:
	.pragma "nounroll";
	mul.wide.s32 	%rd90, %r112, 4;
	add.s64 	%rd91, %rd7, %rd90;
	ld.global.f32 	%f144, [%rd162+-16];
	ld.global.f32 	%f145, [%rd91+-16];
	fma.rn.f32 	%f146, %f144, %f145, %f264;
	ld.global.f32 	%f147, [%rd162+-12];
	ld.global.f32 	%f148, [%rd91+-12];
	fma.rn.f32 	%f149, %f147, %f148, %f146;
	ld.global.f32 	%f150, [%rd162+-8];
	ld.global.f32 	%f151, [%rd91+-8];
	fma.rn.f32 	%f152, %f150, %f151, %f149;
	ld.global.f32 	%f153, [%rd162+-4];
	ld.global.f32 	%f154, [%rd91+-4];
	fma.rn.f32 	%f155, %f153, %f154, %f152;
	ld.global.f32 	%f156, [%rd162];
	ld.global.f32 	%f157, [%rd91];
	fma.rn.f32 	%f158, %f156, %f157, %f155;
	ld.global.f32 	%f159, [%rd162+4];
	ld.global.f32 	%f160, [%rd91+4];
	fma.rn.f32 	%f161, %f159, %f160, %f158;
	ld.global.f32 	%f162, [%rd162+8];
	ld.global.f32 	%f163, [%rd91+8];
	fma.rn.f32 	%f164, %f162, %f163, %f161;
	ld.global.f32 	%f165, [%rd162+12];
	ld.global.f32 	%f166, [%rd91+12];
	fma.rn.f32 	%f264, %f165, %f166, %f164;
	add.s32 	%r113, %r113, 8;
	add.s64 	%rd162, %rd162, 32;
	add.s32 	%r112, %r112, 8;
	setp.ne.s32 	%p25, %r113, 0;
	@%p25 bra 	$L__BB0_17;
$L__BB0_18:
	setp.eq.s32 	%p26, %r19, 0;
	@%p26 bra 	$L__BB0_49;
	and.b32  	%r27, %r66, 3;
	setp.lt.u32 	%p27, %r19, 4;
	@%p27 bra 	$L__BB0_21;
	add.s32 	%r91, %r115, %r3;
	mul.wide.u32 	%rd92, %r91, 4;
	add.s64 	%rd93, %rd2, %rd92;
	ld.global.f32 	%f168, [%rd93];
	add.s32 	%r92, %r115, %r4;
	mul.wide.s32 	%rd94, %r92, 4;
	add.s64 	%rd95, %rd1, %rd94;
	ld.global.f32 	%f169, [%rd95];
	fma.rn.f32 	%f170, %f168, %f169, %f264;
	cvt.u64.u32 	%rd96, %r3;
	cvt.u64.u32 	%rd97, %r115;
	add.s64 	%rd98, %rd97, %rd96;
	shl.b64 	%rd99, %rd98, 2;
	add.s64 	%rd100, %rd2, %rd99;
	ld.global.f32 	%f171, [%rd100+4];
	ld.global.f32 	%f172, [%rd95+4];
	fma.rn.f32 	%f173, %f171, %f172, %f170;
	ld.global.f32 	%f174, [%rd100+8];
	ld.global.f32 	%f175, [%rd95+8];
	fma.rn.f32 	%f176, %f174, %f175, %f173;
	ld.global.f32 	%f177, [%rd100+12];
	ld.global.f32 	%f178, [%rd95+12];
	fma.rn.f32 	%f264, %f177, %f178, %f176;
	add.s32 	%r115, %r115, 4;
$L__BB0_21:
	setp.eq.s32 	%p28, %r27, 0;
	@%p28 bra 	$L__BB0_49;
	setp.eq.s32 	%p29, %r27, 1;
	@%p29 bra 	$L__BB0_24;
	add.s32 	%r93, %r115, %r3;
	mul.wide.u32 	%rd101, %r93, 4;
	add.s64 	%rd102, %rd2, %rd101;
	ld.global.f32 	%f180, [%rd102];
	add.s32 	%r94, %r115, %r4;
	mul.wide.s32 	%rd103, %r94, 4;
	add.s64 	%rd104, %rd1, %rd103;
	ld.global.f32 	%f181, [%rd104];
	fma.rn.f32 	%f182, %f180, %f181, %f264;
	cvt.u64.u32 	%rd105, %r3;
	cvt.u64.u32 	%rd106, %r115;
	add.s64 	%rd107, %rd106, %rd105;
	shl.b64 	%rd108, %rd107, 2;
	add.s64 	%rd109, %rd2, %rd108;
	ld.global.f32 	%f183, [%rd109+4];
	ld.global.f32 	%f184, [%rd104+4];
	fma.rn.f32 	%f264, %f183, %f184, %f182;
	add.s32 	%r115, %r115, 2;
$L__BB0_24:
	and.b32  	%r95, %r66, 1;
	setp.eq.b32 	%p30, %r95, 1;
	not.pred 	%p31, %p30;
	@%p31 bra 	$L__BB0_49;
	add.s32 	%r96, %r115, %r3;
	mul.wide.u32 	%rd110, %r96, 4;
	add.s64 	%rd111, %rd2, %rd110;
	ld.global.f32 	%f185, [%rd111];
	add.s32 	%r97, %r115, %r4;
	mul.wide.s32 	%rd112, %r97, 4;
	add.s64 	%rd113, %rd1, %rd112;
	ld.global.f32 	%f186, [%rd113];
	fma.rn.f32 	%f264, %f185, %f186, %f264;
	bra.uni 	$L__BB0_49;
$L__BB0_26:
	setp.ne.s16 	%p6, %rs2, 0;
	@%p6 bra 	$L__BB0_38;
	and.b32  	%r32, %r66, 7;
	setp.lt.u32 	%p15, %r66, 8;
	mov.f32 	%f264, 0f00000000;
	mov.b32 	%r121, 0;
	@%p15 bra 	$L__BB0_30;
	and.b32  	%r121, %r66, 2147483640;
	neg.s32 	%r119, %r121;
	shl.b32 	%r35, %r67, 3;
	shl.b32 	%r36, %r65, 3;
	mov.f32 	%f264, 0f00000000;
	mul.wide.s32 	%rd48, %r65, 4;
	mul.wide.s32 	%rd50, %r67, 4;
	mov.u32 	%r117, %r1;
	mov.u32 	%r118, %r2;
$L__BB0_29:
	.pragma "nounroll";
	mul.wide.s32 	%rd44, %r117, 4;
	add.s64 	%rd45, %rd2, %rd44;
	ld.global.f32 	%f98, [%rd45];
	mul.wide.s32 	%rd46, %r118, 4;
	add.s64 	%rd47, %rd1, %rd46;
	ld.global.f32 	%f99, [%rd47];
	fma.rn.f32 	%f100, %f98, %f99, %f264;
	add.s64 	%rd49, %rd45, %rd48;
	ld.global.f32 	%f101, [%rd49];
	add.s64 	%rd51, %rd47, %rd50;
	ld.global.f32 	%f102, [%rd51];
	fma.rn.f32 	%f103, %f101, %f102, %f100;
	add.s64 	%rd52, %rd49, %rd48;
	ld.global.f32 	%f104, [%rd52];
	add.s64 	%rd53, %rd51, %rd50;
	ld.global.f32 	%f105, [%rd53];
	fma.rn.f32 	%f106, %f104, %f105, %f103;
	add.s64 	%rd54, %rd52, %rd48;
	ld.global.f32 	%f107, [%rd54];
	add.s64 	%rd55, %rd53, %rd50;
	ld.global.f32 	%f108, [%rd55];
	fma.rn.f32 	%f109, %f107, %f108, %f106;
	add.s64 	%rd56, %rd54, %rd48;
	ld.global.f32 	%f110, [%rd56];
	add.s64 	%rd57, %rd55, %rd50;
	ld.global.f32 	%f111, [%rd57];
	fma.rn.f32 	%f112, %f110, %f111, %f109;
	add.s64 	%rd58, %rd56, %rd48;
	ld.global.f32 	%f113, [%rd58];
	add.s64 	%rd59, %rd57, %rd50;
	ld.global.f32 	%f114, [%rd59];
	fma.rn.f32 	%f115, %f113, %f114, %f112;
	add.s64 	%rd60, %rd58, %rd48;
	ld.global.f32 	%f116, [%rd60];
	add.s64 	%rd61, %rd59, %rd50;
	ld.global.f32 	%f117, [%rd61];
	fma.rn.f32 	%f118, %f116, %f117, %f115;
	add.s64 	%rd62, %rd60, %rd48;
	ld.global.f32 	%f119, [%rd62];
	add.s64 	%rd63, %rd61, %rd50;
	ld.global.f32 	%f120, [%rd63];
	fma.rn.f32 	%f264, %f119, %f120, %f118;
	add.s32 	%r119, %r119, 8;
	add.s32 	%r118, %r118, %r35;
	add.s32 	%r117, %r117, %r36;
	setp.ne.s32 	%p16, %r119, 0;
	@%p16 bra 	$L__BB0_29;
$L__BB0_30:
	setp.eq.s32 	%p17, %r32, 0;
	@%p17 bra 	$L__BB0_49;
	and.b32  	%r44, %r66, 3;
	setp.lt.u32 	%p18, %r32, 4;
	@%p18 bra 	$L__BB0_33;
	mad.lo.s32 	%r83, %r121, %r65, %r1;
	mul.wide.s32 	%rd64, %r83, 4;
	add.s64 	%rd65, %rd2, %rd64;
	ld.global.f32 	%f122, [%rd65];
	mad.lo.s32 	%r84, %r121, %r67, %r2;
	mul.wide.s32 	%rd66, %r84, 4;
	add.s64 	%rd67, %rd1, %rd66;
	ld.global.f32 	%f123, [%rd67];
	fma.rn.f32 	%f124, %f122, %f123, %f264;
	mul.wide.s32 	%rd68, %r65, 4;
	add.s64 	%rd69, %rd65, %rd68;
	ld.global.f32 	%f125, [%rd69];
	mul.wide.s32 	%rd70, %r67, 4;
	add.s64 	%rd71, %rd67, %rd70;
	ld.global.f32 	%f126, [%rd71];
	fma.rn.f32 	%f127, %f125, %f126, %f124;
	add.s64 	%rd72, %rd69, %rd68;
	ld.global.f32 	%f128, [%rd72];
	add.s64 	%rd73, %rd71, %rd70;
	ld.global.f32 	%f129, [%rd73];
	fma.rn.f32 	%f130, %f128, %f129, %f127;
	add.s64 	%rd74, %rd72, %rd68;
	ld.global.f32 	%f131, [%rd74];
	add.s64 	%rd75, %rd73, %rd70;
	ld.global.f32 	%f132, [%rd75];
	fma.rn.f32 	%f264, %f131, %f132, %f130;
	add.s32 	%r121, %r121, 4;
$L__BB0_33:
	setp.eq.s32 	%p19, %r44, 0;
	@%p19 bra 	$L__BB0_49;
	setp.eq.s32 	%p20, %r44, 1;
	@%p20 bra 	$L__BB0_36;
	mad.lo.s32 	%r85, %r121, %r65, %r1;
	mul.wide.s32 	%rd76, %r85, 4;
	add.s64 	%rd77, %rd2, %rd76;
	ld.global.f32 	%f134, [%rd77];
	mad.lo.s32 	%r86, %r121, %r67, %r2;
	mul.wide.s32 	%rd78, %r86, 4;
	add.s64 	%rd79, %rd1, %rd78;
	ld.global.f32 	%f135, [%rd79];
	fma.rn.f32 	%f136, %f134, %f135, %f264;
	mul.wide.s32 	%rd80, %r65, 4;
	add.s64 	%rd81, %rd77, %rd80;
	ld.global.f32 	%f137, [%rd81];
	mul.wide.s32 	%rd82, %r67, 4;
	add.s64 	%rd83, %rd79, %rd82;
	ld.global.f32 	%f138, [%rd83];
	fma.rn.f32 	%f264, %f137, %f138, %f136;
	add.s32 	%r121, %r121, 2;
$L__BB0_36:
	and.b32  	%r87, %r66, 1;
	setp.eq.b32 	%p21, %r87, 1;
	not.pred 	%p22, %p21;
	@%p22 bra 	$L__BB0_49;
	mad.lo.s32 	%r88, %r121, %r65, %r1;
	mul.wide.s32 	%rd84, %r88, 4;
	add.s64 	%rd85, %rd2, %rd84;
	ld.global.f32 	%f139, [%rd85];
	mad.lo.s32 	%r89, %r121, %r67, %r2;
	mul.wide.s32 	%rd86, %r89, 4;
	add.s64 	%rd87, %rd1, %rd86;
	ld.global.f32 	%f140, [%rd87];
	fma.rn.f32 	%f264, %f139, %f140, %f264;
	bra.uni 	$L__BB0_49;
$L__BB0_38:
	and.b32  	%r49, %r66, 7;
	setp.lt.u32 	%p7, %r66, 8;
	mov.f32 	%f264, 0f00000000;
	mov.b32 	%r127, 0;
	@%p7 bra 	$L__BB0_41;
	and.b32  	%r127, %r66, 2147483640;
	neg.s32 	%r125, %r127;
	shl.b32 	%r52, %r65, 3;
	mov.f32 	%f264, 0f00000000;
	mul.wide.s32 	%rd18, %r65, 4;
	mov.u32 	%r123, %r4;
	mov.u32 	%r124, %r1;
$L__BB0_40:
	.pragma "nounroll";
	mul.wide.s32 	%rd14, %r123, 4;
	add.s64 	%rd15, %rd1, %rd14;
	mul.wide.s32 	%rd16, %r124, 4;
	add.s64 	%rd17, %rd2, %rd16;
	ld.global.f32 	%f52, [%rd17];
	ld.global.f32 	%f53, [%rd15];
	fma.rn.f32 	%f54, %f52, %f53, %f264;
	add.s64 	%rd19, %rd17, %rd18;
	ld.global.f32 	%f55, [%rd19];
	ld.global.f32 	%f56, [%rd15+4];
	fma.rn.f32 	%f57, %f55, %f56, %f54;
	add.s64 	%rd20, %rd19, %rd18;
	ld.global.f32 	%f58, [%rd20];
	ld.global.f32 	%f59, [%rd15+8];
	fma.rn.f32 	%f60, %f58, %f59, %f57;
	add.s64 	%rd21, %rd20, %rd18;
	ld.global.f32 	%f61, [%rd21];
	ld.global.f32 	%f62, [%rd15+12];
	fma.rn.f32 	%f63, %f61, %f62, %f60;
	add.s64 	%rd22, %rd21, %rd18;
	ld.global.f32 	%f64, [%rd22];
	ld.global.f32 	%f65, [%rd15+16];
	fma.rn.f32 	%f66, %f64, %f65, %f63;
	add.s64 	%rd23, %rd22, %rd18;
	ld.global.f32 	%f67, [%rd23];
	ld.global.f32 	%f68, [%rd15+20];
	fma.rn.f32 	%f69, %f67, %f68, %f66;
	add.s64 	%rd24, %rd23, %rd18;
	ld.global.f32 	%f70, [%rd24];
	ld.global.f32 	%f71, [%rd15+24];
	fma.rn.f32 	%f72, %f70, %f71, %f69;
	add.s64 	%rd25, %rd24, %rd18;
	ld.global.f32 	%f73, [%rd25];
	ld.global.f32 	%f74, [%rd15+28];
	fma.rn.f32 	%f264, %f73, %f74, %f72;
	add.s32 	%r125, %r125, 8;
	add.s32 	%r124, %r124, %r52;
	add.s32 	%r123, %r123, 8;
	setp.ne.s32 	%p8, %r125, 0;
	@%p8 bra 	$L__BB0_40;
$L__BB0_41:
	setp.eq.s32 	%p9, %r49, 0;
	@%p9 bra 	$L__BB0_49;
	and.b32  	%r60, %r66, 3;
	setp.lt.u32 	%p10, %r49, 4;
	@%p10 bra 	$L__BB0_44;
	mad.lo.s32 	%r75, %r127, %r65, %r1;
	mul.wide.s32 	%rd26, %r75, 4;
	add.s64 	%rd27, %rd2, %rd26;
	ld.global.f32 	%f76, [%rd27];
	add.s32 	%r76, %r127, %r4;
	mul.wide.s32 	%rd28, %r76, 4;
	add.s64 	%rd29, %rd1, %rd28;
	ld.global.f32 	%f77, [%rd29];
	fma.rn.f32 	%f78, %f76, %f77, %f264;
	mul.wide.s32 	%rd30, %r65, 4;
	add.s64 	%rd31, %rd27, %rd30;
	ld.global.f32 	%f79, [%rd31];
	ld.global.f32 	%f80, [%rd29+4];
	fma.rn.f32 	%f81, %f79, %f80, %f78;
	add.s64 	%rd32, %rd31, %rd30;
	ld.global.f32 	%f82, [%rd32];
	ld.global.f32 	%f83, [%rd29+8];
	fma.rn.f32 	%f84, %f82, %f83, %f81;
	add.s64 	%rd33, %rd32, %rd30;
	ld.global.f32 	%f85, [%rd33];
	ld.global.f32 	%f86, [%rd29+12];
	fma.rn.f32 	%f264, %f85, %f86, %f84;
	add.s32 	%r127, %r127, 4;
$L__BB0_44:
	setp.eq.s32 	%p11, %r60, 0;
	@%p11 bra 	$L__BB0_49;
	setp.eq.s32 	%p12, %r60, 1;
	@%p12 bra 	$L__BB0_47;
	mad.lo.s32 	%r77, %r127, %r65, %r1;
	mul.wide.s32 	%rd34, %r77, 4;
	add.s64 	%rd35, %rd2, %rd34;
	ld.global.f32 	%f88, [%rd35];
	add.s32 	%r78, %r127, %r4;
	mul.wide.s32 	%rd36, %r78, 4;
	add.s64 	%rd37, %rd1, %rd36;
	ld.global.f32 	%f89, [%rd37];
	fma.rn.f32 	%f90, %f88, %f89, %f264;
	mul.wide.s32 	%rd38, %r65, 4;
	add.s64 	%rd39, %rd35, %rd38;
	ld.global.f32 	%f91, [%rd39];
	ld.global.f32 	%f92, [%rd37+4];
	fma.rn.f32 	%f264, %f91, %f92, %f90;
	add.s32 	%r127, %r127, 2;
$L__BB0_47:
	and.b32  	%r79, %r66, 1;
	setp.eq.b32 	%p13, %r79, 1;
	not.pred 	%p14, %p13;
	@%p14 bra 	$L__BB0_49;
	mad.lo.s32 	%r80, %r127, %r65, %r1;
	mul.wide.s32 	%rd40, %r80, 4;
	add.s64 	%rd41, %rd2, %rd40;
	ld.global.f32 	%f93, [%rd41];
	add.s32 	%r81, %r127, %r4;
	mul.wide.s32 	%rd42, %r81, 4;
	add.s64 	%rd43, %rd1, %rd42;
	ld.global.f32 	%f94, [%rd43];
	fma.rn.f32 	%f264, %f93, %f94, %f264;
$L__BB0_49:
	ld.param.u64 	%rd160, [_Z11gemm_kernelPKfS0_S0_Pfiiibbff_param_2];
	cvta.to.global.u64 	%rd154, %rd160;
	mul.wide.u32 	%rd155, %r1, 4;
	add.s64 	%rd156, %rd154, %rd155;
	ld.global.f32 	%f233, [%rd156];
	mul.f32 	%f234, %f47, %f233;
	fma.rn.f32 	%f235, %f46, %f264, %f234;
	mad.lo.s32 	%r106, %r67, %r1, %r2;
	cvta.to.global.u64 	%rd157, %rd11;
	mul.wide.s32 	%rd158, %r106, 4;
	add.s64 	%rd159, %rd157, %rd158;
	st.global.f32 	[%rd159], %f235;
$L__BB0_50:
	ret;

}


// ===== COMPILED SASS (sm_100) =====

	.target	sm_100

	.elftype	@"ET_EXEC"


//--------------------- .note.nv.tkinfo           --------------------------
	.section	.note.nv.tkinfo,"",@"SHT_NOTE"
	.sectionflags	@"SHF_NOTE_NV_TKINFO"
	.tkinfo
        /*0018*/ 	.word	0x00000002
        /*0030*/ 	.string	""
        /*0030*/ 	.string	"ptxas"
        /*0030*/ 	.string	"Cuda compilation tools, release 13.0, V13.0.88"
        /*0030*/ 	.string	"Build cuda_13.0.r13.0/compiler.36424714_0"
        /*0030*/ 	.string	"-arch sm_100 -m 64 "



//--------------------- .note.nv.cuinfo           --------------------------
	.section	.note.nv.cuinfo,"",@"SHT_NOTE"
	.sectionflags	@"SHF_NOTE_NV_CUINFO"
        /*0018*/ 	.short	0x0002
        /*001a*/ 	.short	0x0064
        /*001c*/ 	.short	0x0082
	.zero		2


//--------------------- .nv.info                  --------------------------
	.section	.nv.info,"",@"SHT_CUDA_INFO"
	.align	4


	//----- nvinfo : EIATTR_REGCOUNT
	.align		4
        /*0000*/ 	.byte	0x04, 0x2f
        /*0002*/ 	.short	(.L_1 - .L_0)
	.align		4
.L_0:
        /*0004*/ 	.word	index@(_Z11gemm_kernelPKfS0_S0_Pfiiibbff)
        /*0008*/ 	.word	0x00000020


	//----- nvinfo : EIATTR_FRAME_SIZE
	.align		4
.L_1:
        /*000c*/ 	.byte	0x04, 0x11
        /*000e*/ 	.short	(.L_3 - .L_2)
	.align		4
.L_2:
        /*0010*/ 	.word	index@(_Z11gemm_kernelPKfS0_S0_Pfiiibbff)
        /*0014*/ 	.word	0x00000000


	//----- nvinfo : EIATTR_MIN_STACK_SIZE
	.align		4
.L_3:
        /*0018*/ 	.byte	0x04, 0x12
        /*001a*/ 	.short	(.L_5 - .L_4)
	.align		4
.L_4:
        /*001c*/ 	.word	index@(_Z11gemm_kernelPKfS0_S0_Pfiiibbff)
        /*0020*/ 	.word	0x00000000
.L_5:


//--------------------- .nv.compat                --------------------------
	.section	.nv.compat,"",@"SHT_CUDA_COMPAT_INFO"
	.align	4
        /*0000*/ 	.byte	0x02, 0x09, 0x00, 0x00, 0x02, 0x02, 0x01, 0x00, 0x02, 0x05, 0x05, 0x00, 0x03, 0x07, 0x01, 0x01
        /*0010*/ 	.byte	0x02, 0x03, 0x00, 0x00, 0x02, 0x06, 0x01, 0x00, 0x04, 0x0b, 0x08, 0x00, 0x09, 0x00, 0x00, 0x00
        /*0020*/ 	.byte	0x00, 0x00, 0x00, 0x00


//--------------------- .nv.info._Z11gemm_kernelPKfS0_S0_Pfiiibbff --------------------------
	.section	.nv.info._Z11gemm_kernelPKfS0_S0_Pfiiibbff,"",@"SHT_CUDA_INFO"
	.sectionflags	@""
	.align	4


	//----- nvinfo : EIATTR_CUDA_API_VERSION
	.align		4
        /*0000*/ 	.byte	0x04, 0x37
        /*0002*/ 	.short	(.L_7 - .L_6)
.L_6:
        /*0004*/ 	.word	0x00000082


	//----- nvinfo : EIATTR_KPARAM_INFO
	.align		4
.L_7:
        /*0008*/ 	.byte	0x04, 0x17
        /*000a*/ 	.short	(.L_9 - .L_8)
.L_8:
        /*000c*/ 	.word	0x00000000
        /*0010*/ 	.short	0x000a
        /*0012*/ 	.short	0x0034
        /*0014*/ 	.byte	0x00, 0xf0, 0x11, 0x00


	//----- nvinfo : EIATTR_KPARAM_INFO
	.align		4
.L_9:
        /*0018*/ 	.byte	0x04, 0x17
        /*001a*/ 	.short	(.L_11 - .L_10)
.L_10:
        /*001c*/ 	.word	0x00000000
        /*0020*/ 	.short	0x0009
        /*0022*/ 	.short	0x0030
        /*0024*/ 	.byte	0x00, 0xf0, 0x11, 0x00


	//----- nvinfo : EIATTR_KPARAM_INFO
	.align		4
.L_11:
        /*0028*/ 	.byte	0x04, 0x17
        /*002a*/ 	.short	(.L_13 - .L_12)
.L_12:
        /*002c*/ 	.word	0x00000000
        /*0030*/ 	.short	0x0008
        /*0032*/ 	.short	0x002d
        /*0034*/ 	.byte	0x00, 0xf0, 0x05, 0x00


	//----- nvinfo : EIATTR_KPARAM_INFO
	.align		4
.L_13:
        /*0038*/ 	.byte	0x04, 0x17
        /*003a*/ 	.short	(.L_15 - .L_14)
.L_14:
        /*003c*/ 	.word	0x00000000
        /*0040*/ 	.short	0x0007
        /*0042*/ 	.short	0x002c
        /*0044*/ 	.byte	0x00, 0xf0, 0x05, 0x00


	//----- nvinfo : EIATTR_KPARAM_INFO
	.align		4
.L_15:
        /*0048*/ 	.byte	0x04, 0x17
        /*004a*/ 	.short	(.L_17 - .L_16)
.L_16:
        /*004c*/ 	.word	0x00000000
        /*0050*/ 	.short	0x0006
        /*0052*/ 	.short	0x0028
        /*0054*/ 	.byte	0x00, 0xf0, 0x11, 0x00


	//----- nvinfo : EIATTR_KPARAM_INFO
	.align		4
.L_17:
        /*0058*/ 	.byte	0x04, 0x17
        /*005a*/ 	.short	(.L_19 - .L_18)
.L_18:
        /*005c*/ 	.word	0x00000000
        /*0060*/ 	.short	0x0005
        /*0062*/ 	.short	0x0024
        /*0064*/ 	.byte	0x00, 0xf0, 0x11, 0x00


	//----- nvinfo : EIATTR_KPARAM_INFO
	.align		4
.L_19:
        /*0068*/ 	.byte	0x04, 0x17
        /*006a*/ 	.short	(.L_21 - .L_20)
.L_20:
        /*006c*/ 	.word	0x00000000
        /*0070*/ 	.short	0x0004
        /*0072*/ 	.short	0x0020
        /*0074*/ 	.byte	0x00, 0xf0, 0x11, 0x00


	//----- nvinfo : EIATTR_KPARAM_INFO
	.align		4
.L_21:
        /*0078*/ 	.byte	0x04, 0x17
        /*007a*/ 	.short	(.L_23 - .L_22)
.L_22:
        /*007c*/ 	.word	0x00000000
        /*0080*/ 	.short	0x0003
        /*0082*/ 	.short	0x0018
        /*0084*/ 	.byte	0x00, 0xf5, 0x21, 0x00


	//----- nvinfo : EIATTR_KPARAM_INFO
	.align		4
.L_23:
        /*0088*/ 	.byte	0x04, 0x17
        /*008a*/ 	.short	(.L_25 - .L_24)
.L_24:
        /*008c*/ 	.word	0x00000000
        /*0090*/ 	.short	0x0002
        /*0092*/ 	.short	0x0010
        /*0094*/ 	.byte	0x00, 0xf5, 0x21, 0x00


	//----- nvinfo : EIATTR_KPARAM_INFO
	.align		4
.L_25:
        /*0098*/ 	.byte	0x04, 0x17
        /*009a*/ 	.short	(.L_27 - .L_26)
.L_26:
        /*009c*/ 	.word	0x00000000
        /*00a0*/ 	.short	0x0001
        /*00a2*/ 	.short	0x0008
        /*00a4*/ 	.byte	0x00, 0xf5, 0x21, 0x00


	//----- nvinfo : EIATTR_KPARAM_INFO
	.align		4
.L_27:
        /*00a8*/ 	.byte	0x04, 0x17
        /*00aa*/ 	.short	(.L_29 - .L_28)
.L_28:
        /*00ac*/ 	.word	0x00000000
        /*00b0*/ 	.short	0x0000
        /*00b2*/ 	.short	0x0000
        /*00b4*/ 	.byte	0x00, 0xf5, 0x21, 0x00


	//----- nvinfo : EIATTR_SPARSE_MMA_MASK
	.align		4
.L_29:
        /*00b8*/ 	.byte	0x03, 0x50
        /*00ba*/ 	.short	0x0000


	//----- nvinfo : EIATTR_MAXREG_COUNT
	.align		4
        /*00bc*/ 	.byte	0x03, 0x1b
        /*00be*/ 	.short	0x00ff


	//----- nvinfo : EIATTR_MERCURY_ISA_VERSION
	.align		4
        /*00c0*/ 	.byte	0x03, 0x5f
        /*00c2*/ 	.short	0x0101


	//----- nvinfo : EIATTR_VRC_CTA_INIT_COUNT
	.align		4
        /*00c4*/ 	.byte	0x02, 0x4a
	.zero		1
	.zero		1


	//----- nvinfo : EIATTR_EXIT_INSTR_OFFSETS
	.align		4
        /*00c8*/ 	.byte	0x04, 0x1c
        /*00ca*/ 	.short	(.L_31 - .L_30)


	//   ....[0]....
.L_30:
        /*00cc*/ 	.word	0x000000d0


	//   ....[1]....
        /*00d0*/ 	.word	0x00001f60


	//----- nvinfo : EIATTR_CBANK_PARAM_SIZE
	.align		4
.L_31:
        /*00d4*/ 	.byte	0x03, 0x19
        /*00d6*/ 	.short	0x0038


	//----- nvinfo : EIATTR_PARAM_CBANK
	.align		4
        /*00d8*/ 	.byte	0x04, 0x0a
        /*00da*/ 	.short	(.L_33 - .L_32)
	.align		4
.L_32:
        /*00dc*/ 	.word	index@(.nv.constant0._Z11gemm_kernelPKfS0_S0_Pfiiibbff)
        /*00e0*/ 	.short	0x0380
        /*00e2*/ 	.short	0x0038


	//----- nvinfo : EIATTR_SW_WAR
	.align		4
.L_33:
        /*00e4*/ 	.byte	0x04, 0x36
        /*00e6*/ 	.short	(.L_35 - .L_34)
.L_34:
        /*00e8*/ 	.word	0x00000008
.L_35:


//--------------------- .nv.callgraph             --------------------------
	.section	.nv.callgraph,"",@"SHT_CUDA_CALLGRAPH"
	.align	4
	.sectionentsize	8
	.align		4
        /*0000*/ 	.word	0x00000000
	.align		4
        /*0004*/ 	.word	0xffffffff
	.align		4
        /*0008*/ 	.word	0x00000000
	.align		4
        /*000c*/ 	.word	0xfffffffe
	.align		4
        /*0010*/ 	.word	0x00000000
	.align		4
        /*0014*/ 	.word	0xfffffffd
	.align		4
        /*0018*/ 	.word	0x00000000
	.align		4
        /*001c*/ 	.word	0xfffffffc


//--------------------- .text._Z11gemm_kernelPKfS0_S0_Pfiiibbff --------------------------
	.section	.text._Z11gemm_kernelPKfS0_S0_Pfiiibbff,"ax",@progbits
	.align	128
        .global         _Z11gemm_kernelPKfS0_S0_Pfiiibbff
        .type           _Z11gemm_kernelPKfS0_S0_Pfiiibbff,@function
        .size           _Z11gemm_kernelPKfS0_S0_Pfiiibbff,(.L_x_20 - _Z11gemm_kernelPKfS0_S0_Pfiiibbff)
        .other          _Z11gemm_kernelPKfS0_S0_Pfiiibbff,@"STO_CUDA_ENTRY STV_DEFAULT"
_Z11gemm_kernelPKfS0_S0_Pfiiibbff:
.text._Z11gemm_kernelPKfS0_S0_Pfiiibbff:
[----:B------:R-:W-:Y:S01]  /*0000*/  LDC R1, c[0x0][0x37c] ;  /* 0x0000df00ff017b82 */ /* 0x000fe20000000800 */
[----:B------:R-:W0:Y:S07]  /*0010*/  S2R R6, SR_TID.X ;  /* 0x0000000000067919 */ /* 0x000e2e0000002100 */
[----:B------:R-:W1:Y:S01]  /*0020*/  LDC R5, c[0x0][0x364] ;  /* 0x0000d900ff057b82 */ /* 0x000e620000000800 */
[----:B------:R-:W1:Y:S07]  /*0030*/  S2R R4, SR_TID.Y ;  /* 0x0000000000047919 */ /* 0x000e6e0000002200 */
[----:B------:R-:W0:Y:S08]  /*0040*/  S2UR UR5, SR_CTAID.X ;  /* 0x00000000000579c3 */ /* 0x000e300000002500 */
[----:B------:R-:W0:Y:S08]  /*0050*/  LDC R3, c[0x0][0x360] ;  /* 0x0000d800ff037b82 */ /* 0x000e300000000800 */
[----:B------:R-:W1:Y:S08]  /*0060*/  S2UR UR4, SR_CTAID.Y ;  /* 0x00000000000479c3 */ /* 0x000e700000002600 */
[----:B------:R-:W2:Y:S08]  /*0070*/  LDC R0, c[0x0][0x3a8] ;  /* 0x0000ea00ff007b82 */ /* 0x000eb00000000800 */
[----:B------:R-:W3:Y:S01]  /*0080*/  LDC R2, c[0x0][0x3a0] ;  /* 0x0000e800ff027b82 */ /* 0x000ee20000000800 */
[----:B0-----:R-:W-:-:S02]  /*0090*/  IMAD R3, R3, UR5, R6 ;  /* 0x0000000503037c24 */ /* 0x001fc4000f8e0206 */
[----:B-1----:R-:W-:-:S03]  /*00a0*/  IMAD R5, R5, UR4, R4 ;  /* 0x0000000405057c24 */ /* 0x002fc6000f8e0204 */
[----:B--2---:R-:W-:-:S04]  /*00b0*/  ISETP.GE.AND P0, PT, R3, R0, PT ;  /* 0x000000000300720c */ /* 0x004fc80003f06270 */
[----:B---3--:R-:W-:-:S13]  /*00c0*/  ISETP.GE.OR P0, PT, R5, R2, P0 ;  /* 0x000000020500720c */ /* 0x008fda0000706670 */
[----:B------:R-:W-:Y:S05]  /*00d0*/  @P0 EXIT ;  /* 0x000000000000094d */ /* 0x000fea0003800000 */
[----:B------:R-:W0:Y:S01]  /*00e0*/  LDC R4, c[0x0][0x3a4] ;  /* 0x0000e900ff047b82 */ /* 0x000e220000000800 */
[----:B------:R-:W1:Y:S01]  /*00f0*/  LDCU.64 UR6, c[0x0][0x358] ;  /* 0x00006b00ff0677ac */ /* 0x000e620008000a00 */
[----:B------:R-:W-:Y:S01]  /*0100*/  HFMA2 R29, -RZ, RZ, 0, 0 ;  /* 0x00000000ff1d7431 */ /* 0x000fe200000001ff */
[----:B0-----:R-:W-:-:S13]  /*0110*/  ISETP.GE.AND P0, PT, R4, 0x1, PT ;  /* 0x000000010400780c */ /* 0x001fda0003f06270 */
[----:B-1----:R-:W-:Y:S05]  /*0120*/  @!P0 BRA `(.L_x_0) ;  /* 0x0000001c00648947 */ /* 0x002fea0003800000 */
[----:B------:R-:W0:Y:S01]  /*0130*/  LDCU.U8 UR4, c[0x0][0x3ac] ;  /* 0x00007580ff0477ac */ /* 0x000e220008000000 */
[----:B------:R-:W-:Y:S01]  /*0140*/  IMAD R6, R3, R4, RZ ;  /* 0x0000000403067224 */ /* 0x000fe200078e02ff */
[----:B0-----:R-:W-:-:S04]  /*0150*/  UPRMT UR4, UR4, 0x8880, URZ ;  /* 0x0000888004047896 */ /* 0x001fc800080000ff */
[----:B------:R-:W-:-:S09]  /*0160*/  UISETP.NE.AND UP0, UPT, UR4, URZ, UPT ;  /* 0x000000ff0400728c */ /* 0x000fd2000bf05270 */
[----:B------:R-:W-:Y:S05]  /*0170*/  BRA.U UP0, `(.L_x_1) ;  /* 0x0000000d00c47547 */ /* 0x000fea000b800000 */
[----:B------:R-:W0:Y:S01]  /*0180*/  LDCU.S8 UR4, c[0x0][0x3ad] ;  /* 0x000075a0ff0477ac */ /* 0x000e220008000200 */
[----:B------:R-:W-:Y:S01]  /*0190*/  IMAD R2, R5, R4, RZ ;  /* 0x0000000405027224 */ /* 0x000fe200078e02ff */
[----:B0-----:R-:W-:-:S09]  /*01a0*/  UISETP.NE.AND UP0, UPT, UR4, URZ, UPT ;  /* 0x000000ff0400728c */ /* 0x001fd2000bf05270 */
[----:B------:R-:W-:Y:S05]  /*01b0*/  BRA.U UP0, `(.L_x_2) ;  /* 0x0000000500e87547 */ /* 0x000fea000b800000 */
[C---:B------:R-:W-:Y:S01]  /*01c0*/  ISETP.GE.U32.AND P1, PT, R4.reuse, 0x8, PT ;  /* 0x000000080400780c */ /* 0x040fe20003f26070 */
[----:B------:R-:W-:Y:S01]  /*01d0*/  HFMA2 R29, -RZ, RZ, 0, 0 ;  /* 0x00000000ff1d7431 */ /* 0x000fe200000001ff */
[----:B------:R-:W-:Y:S02]  /*01e0*/  LOP3.LUT R26, R4, 0x7, RZ, 0xc0, !PT ;  /* 0x00000007041a7812 */ /* 0x000fe400078ec0ff */
[----:B------:R-:W-:Y:S02]  /*01f0*/  MOV R23, RZ ;  /* 0x000000ff00177202 */ /* 0x000fe40000000f00 */
[----:B------:R-:W-:-:S07]  /*0200*/  ISETP.NE.AND P0, PT, R26, RZ, PT ;  /* 0x000000ff1a00720c */ /* 0x000fce0003f05270 */
[----:B------:R-:W-:Y:S06]  /*0210*/  @!P1 BRA `(.L_x_3) ;  /* 0x0000000000c49947 */ /* 0x000fec0003800000 */
[----:B------:R-:W0:Y:S01]  /*0220*/  LDC.64 R6, c[0x0][0x380] ;  /* 0x0000e000ff067b82 */ /* 0x000e220000000a00 */
[----:B------:R-:W-:Y:S02]  /*0230*/  LOP3.LUT R23, R4, 0x7ffffff8, RZ, 0xc0, !PT ;  /* 0x7ffffff804177812 */ /* 0x000fe400078ec0ff */
[----:B------:R-:W-:Y:S02]  /*0240*/  MOV R29, RZ ;  /* 0x000000ff001d7202 */ /* 0x000fe40000000f00 */
[----:B------:R-:W-:Y:S02]  /*0250*/  MOV R21, R3 ;  /* 0x0000000300157202 */ /* 0x000fe40000000f00 */
[----:B------:R-:W-:Y:S01]  /*0260*/  IADD3 R20, PT, PT, -R23, RZ, RZ ;  /* 0x000000ff17147210 */ /* 0x000fe20007ffe1ff */
[----:B0-----:R-:W-:-:S03]  /*0270*/  IMAD.WIDE.U32 R6, R2, 0x4, R6 ;  /* 0x0000000402067825 */ /* 0x001fc600078e0006 */
[----:B------:R-:W-:-:S04]  /*0280*/  IADD3 R8, P1, PT, R6, 0x10, RZ ;  /* 0x0000001006087810 */ /* 0x000fc80007f3e0ff */
[----:B------:R-:W-:-:S09]  /*0290*/  IADD3.X R9, PT, PT, RZ, R7, RZ, P1, !PT ;  /* 0x00000007ff097210 */ /* 0x000fd20000ffe4ff */
.L_x_4:
[----:B------:R-:W0:Y:S01]  /*02a0*/  LDC.64 R18, c[0x0][0x388] ;  /* 0x0000e200ff127b82 */ /* 0x000e220000000a00 */
[----:B------:R-:W-:Y:S02]  /*02b0*/  MOV R6, R8 ;  /* 0x0000000800067202 */ /* 0x000fe40000000f00 */
[----:B------:R-:W-:-:S05]  /*02c0*/  MOV R7, R9 ;  /* 0x0000000900077202 */ /* 0x000fca0000000f00 */
[----:B------:R-:W2:Y:S04]  /*02d0*/  LDG.E R24, desc[UR6][R6.64+-0x10] ;  /* 0xfffff00606187981 */ /* 0x000ea8000c1e1900 */
[----:B------:R-:W3:Y:S04]  /*02e0*/  LDG.E R22, desc[UR6][R6.64+-0xc] ;  /* 0xfffff40606167981 */ /* 0x000ee8000c1e1900 */
[----:B------:R-:W4:Y:S04]  /*02f0*/  LDG.E R27, desc[UR6][R6.64+-0x8] ;  /* 0xfffff806061b7981 */ /* 0x000f28000c1e1900 */
[----:B------:R-:W5:Y:S01]  /*0300*/  LDG.E R28, desc[UR6][R6.64+-0x4] ;  /* 0xfffffc06061c7981 */ /* 0x000f62000c1e1900 */
[----:B0-----:R-:W-:-:S05]  /*0310*/  IMAD.WIDE R18, R21, 0x4, R18 ;  /* 0x0000000415127825 */ /* 0x001fca00078e0212 */
[----:B------:R0:W2:Y:S01]  /*0320*/  LDG.E R25, desc[UR6][R18.64] ;  /* 0x0000000612197981 */ /* 0x0000a2000c1e1900 */
[----:B------:R-:W-:-:S04]  /*0330*/  IMAD.WIDE R16, R0, 0x4, R18 ;  /* 0x0000000400107825 */ /* 0x000fc800078e0212 */
[C---:B------:R-:W-:Y:S02]  /*0340*/  IMAD.WIDE R8, R0.reuse, 0x4, R16 ;  /* 0x0000000400087825 */ /* 0x040fe400078e0210 */
[----:B------:R-:W3:Y:S02]  /*0350*/  LDG.E R17, desc[UR6][R16.64] ;  /* 0x0000000610117981 */ /* 0x000ee4000c1e1900 */
[C---:B------:R-:W-:Y:S02]  /*0360*/  IMAD.WIDE R10, R0.reuse, 0x4, R8 ;  /* 0x00000004000a7825 */ /* 0x040fe400078e0208 */
[----:B------:R-:W4:Y:S02]  /*0370*/  LDG.E R8, desc[UR6][R8.64] ;  /* 0x0000000608087981 */ /* 0x000f24000c1e1900 */
[C---:B------:R-:W-:Y:S02]  /*0380*/  IMAD.WIDE R12, R0.reuse, 0x4, R10 ;  /* 0x00000004000c7825 */ /* 0x040fe400078e020a */
[----:B------:R-:W5:Y:S02]  /*0390*/  LDG.E R10, desc[UR6][R10.64] ;  /* 0x000000060a0a7981 */ /* 0x000f64000c1e1900 */
[----:B------:R-:W-:-:S02]  /*03a0*/  IMAD.WIDE R14, R0, 0x4, R12 ;  /* 0x00000004000e7825 */ /* 0x000fc400078e020c */
[----:B------:R-:W5:Y:S04]  /*03b0*/  LDG.E R9, desc[UR6][R6.64] ;  /* 0x0000000606097981 */ /* 0x000f68000c1e1900 */
[----:B------:R-:W5:Y:S01]  /*03c0*/  LDG.E R12, desc[UR6][R12.64] ;  /* 0x000000060c0c7981 */ /* 0x000f62000c1e1900 */
[----:B0-----:R-:W-:-:S03]  /*03d0*/  IMAD.WIDE R18, R0, 0x4, R14 ;  /* 0x0000000400127825 */ /* 0x001fc600078e020e */
[----:B------:R-:W5:Y:S04]  /*03e0*/  LDG.E R14, desc[UR6][R14.64] ;  /* 0x000000060e0e7981 */ /* 0x000f68000c1e1900 */
[----:B------:R-:W5:Y:S04]  /*03f0*/  LDG.E R11, desc[UR6][R6.64+0x4] ;  /* 0x00000406060b7981 */ /* 0x000f68000c1e1900 */
[----:B------:R-:W5:Y:S04]  /*0400*/  LDG.E R16, desc[UR6][R18.64] ;  /* 0x0000000612107981 */ /* 0x000f68000c1e1900 */
[----:B------:R-:W5:Y:S04]  /*0410*/  LDG.E R15, desc[UR6][R6.64+0x8] ;  /* 0x00000806060f7981 */ /* 0x000f68000c1e1900 */
[----:B------:R-:W5:Y:S01]  /*0420*/  LDG.E R13, desc[UR6][R6.64+0xc] ;  /* 0x00000c06060d7981 */ /* 0x000f62000c1e1900 */
[----:B--2---:R-:W-:Y:S01]  /*0430*/  FFMA R29, R24, R25, R29 ;  /* 0x00000019181d7223 */ /* 0x004fe2000000001d */
[----:B------:R-:W-:-:S06]  /*0440*/  IMAD.WIDE R24, R0, 0x4, R18 ;  /* 0x0000000400187825 */ /* 0x000fcc00078e0212 */
[----:B------:R-:W2:Y:S01]  /*0450*/  LDG.E R24, desc[UR6][R24.64] ;  /* 0x0000000618187981 */ /* 0x000ea2000c1e1900 */
[----:B---3--:R-:W-:Y:S01]  /*0460*/  FFMA R22, R22, R17, R29 ;  /* 0x0000001116167223 */ /* 0x008fe2000000001d */
[----:B------:R-:W-:-:S03]  /*0470*/  IADD3 R20, PT, PT, R20, 0x8, RZ ;  /* 0x0000000814147810 */ /* 0x000fc60007ffe0ff */
[----:B----4-:R-:W-:Y:S01]  /*0480*/  FFMA R27, R27, R8, R22 ;  /* 0x000000081b1b7223 */ /* 0x010fe20000000016 */
[----:B------:R-:W-:-:S03]  /*0490*/  ISETP.NE.AND P1, PT, R20, RZ, PT ;  /* 0x000000ff1400720c */ /* 0x000fc60003f25270 */
[----:B-----5:R-:W-:Y:S01]  /*04a0*/  FFMA R10, R28, R10, R27 ;  /* 0x0000000a1c0a7223 */ /* 0x020fe2000000001b */
[----:B------:R-:W-:-:S03]  /*04b0*/  IADD3 R8, P2, PT, R6, 0x20, RZ ;  /* 0x0000002006087810 */ /* 0x000fc60007f5e0ff */
[----:B------:R-:W-:-:S04]  /*04c0*/  FFMA R10, R9, R12, R10 ;  /* 0x0000000c090a7223 */ /* 0x000fc8000000000a */
[----:B------:R-:W-:Y:S01]  /*04d0*/  FFMA R10, R11, R14, R10 ;  /* 0x0000000e0b0a7223 */ /* 0x000fe2000000000a */
[----:B------:R-:W-:Y:S02]  /*04e0*/  IADD3.X R9, PT, PT, RZ, R7, RZ, P2, !PT ;  /* 0x00000007ff097210 */ /* 0x000fe400017fe4ff */
[----:B------:R-:W-:Y:S01]  /*04f0*/  LEA R21, R0, R21, 0x3 ;  /* 0x0000001500157211 */ /* 0x000fe200078e18ff */
[----:B------:R-:W-:-:S04]  /*0500*/  FFMA R10, R15, R16, R10 ;  /* 0x000000100f0a7223 */ /* 0x000fc8000000000a */
[----:B--2---:R-:W-:Y:S01]  /*0510*/  FFMA R29, R13, R24, R10 ;  /* 0x000000180d1d7223 */ /* 0x004fe2000000000a */
[----:B------:R-:W-:Y:S06]  /*0520*/  @P1 BRA `(.L_x_4) ;  /* 0xfffffffc005c1947 */ /* 0x000fec000383ffff */
.L_x_3:
[----:B------:R-:W-:Y:S05]  /*0530*/  @!P0 BRA `(.L_x_0) ;  /* 0x0000001800608947 */ /* 0x000fea0003800000 */
[----:B------:R-:W-:Y:S02]  /*0540*/  ISETP.GE.U32.AND P1, PT, R26, 0x4, PT ;  /* 0x000000041a00780c */ /* 0x000fe40003f26070 */
[----:B------:R-:W-:-:S04]  /*0550*/  LOP3.LUT R18, R4, 0x3, RZ, 0xc0, !PT ;  /* 0x0000000304127812 */ /* 0x000fc800078ec0ff */
[----:B------:R-:W-:-:S07]  /*0560*/  ISETP.NE.AND P0, PT, R18, RZ, PT ;  /* 0x000000ff1200720c */ /* 0x000fce0003f05270 */
[----:B------:R-:W-:Y:S06]  /*0570*/  @!P1 BRA `(.L_x_5) ;  /* 0x00000000006c9947 */ /* 0x000fec0003800000 */
[----:B------:R-:W0:Y:S01]  /*0580*/  LDC.64 R8, c[0x0][0x388] ;  /* 0x0000e200ff087b82 */ /* 0x000e220000000a00 */
[----:B------:R-:W1:Y:S01]  /*0590*/  LDCU.64 UR4, c[0x0][0x380] ;  /* 0x00007000ff0477ac */ /* 0x000e620008000a00 */
[----:B------:R-:W-:Y:S01]  /*05a0*/  IMAD R11, R23, R0, R3 ;  /* 0x00000000170b7224 */ /* 0x000fe200078e0203 */
[CC--:B------:R-:W-:Y:S02]  /*05b0*/  IADD3 R7, PT, PT, R2.reuse, R23.reuse, RZ ;  /* 0x0000001702077210 */ /* 0x0c0fe40007ffe0ff */
[----:B------:R-:W-:-:S03]  /*05c0*/  IADD3 R12, P1, PT, R2, R23, RZ ;  /* 0x00000017020c7210 */ /* 0x000fc60007f3e0ff */
[----:B------:R-:W2:Y:S01]  /*05d0*/  LDC.64 R16, c[0x0][0x380] ;  /* 0x0000e000ff107b82 */ /* 0x000ea20000000a00 */
[----:B0-----:R-:W-:-:S04]  /*05e0*/  IMAD.WIDE R8, R11, 0x4, R8 ;  /* 0x000000040b087825 */ /* 0x001fc800078e0208 */
[----:B------:R-:W-:Y:S02]  /*05f0*/  IMAD.WIDE R10, R0, 0x4, R8 ;  /* 0x00000004000a7825 */ /* 0x000fe400078e0208 */
[----:B------:R-:W3:Y:S02]  /*0600*/  LDG.E R8, desc[UR6][R8.64] ;  /* 0x0000000608087981 */ /* 0x000ee4000c1e1900 */
[----:B--2---:R-:W-:Y:S01]  /*0610*/  IMAD.WIDE.U32 R16, R7, 0x4, R16 ;  /* 0x0000000407107825 */ /* 0x004fe200078e0010 */
[----:B------:R-:W-:Y:S02]  /*0620*/  IADD3.X R7, PT, PT, RZ, RZ, RZ, P1, !PT ;  /* 0x000000ffff077210 */ /* 0x000fe40000ffe4ff */
[----:B-1----:R-:W-:-:S03]  /*0630*/  LEA R6, P1, R12, UR4, 0x2 ;  /* 0x000000040c067c11 */ /* 0x002fc6000f8210ff */
[----:B------:R-:W3:Y:S01]  /*0640*/  LDG.E R16, desc[UR6][R16.64] ;  /* 0x0000000610107981 */ /* 0x000ee2000c1e1900 */
[----:B------:R-:W-:Y:S01]  /*0650*/  LEA.HI.X R7, R12, UR5, R7, 0x2, P1 ;  /* 0x000000050c077c11 */ /* 0x000fe200088f1407 */
[C---:B------:R-:W-:Y:S02]  /*0660*/  IMAD.WIDE R12, R0.reuse, 0x4, R10 ;  /* 0x00000004000c7825 */ /* 0x040fe400078e020a */
[----:B------:R-:W2:Y:S04]  /*0670*/  LDG.E R10, desc[UR6][R10.64] ;  /* 0x000000060a0a7981 */ /* 0x000ea8000c1e1900 */
[----:B------:R-:W2:Y:S01]  /*0680*/  LDG.E R20, desc[UR6][R6.64+0x4] ;  /* 0x0000040606147981 */ /* 0x000ea2000c1e1900 */
[----:B------:R-:W-:-:S03]  /*0690*/  IMAD.WIDE R14, R0, 0x4, R12 ;  /* 0x00000004000e7825 */ /* 0x000fc600078e020c */
[----:B------:R-:W4:Y:S04]  /*06a0*/  LDG.E R21, desc[UR6][R12.64] ;  /* 0x000000060c157981 */ /* 0x000f28000c1e1900 */
[----:B------:R-:W4:Y:S04]  /*06b0*/  LDG.E R19, desc[UR6][R6.64+0x8] ;  /* 0x0000080606137981 */ /* 0x000f28000c1e1900 */
[----:B------:R-:W5:Y:S04]  /*06c0*/  LDG.E R22, desc[UR6][R6.64+0xc] ;  /* 0x00000c0606167981 */ /* 0x000f68000c1e1900 */
[----:B------:R-:W5:Y:S01]  /*06d0*/  LDG.E R14, desc[UR6][R14.64] ;  /* 0x000000060e0e7981 */ /* 0x000f62000c1e1900 */
[----:B------:R-:W-:Y:S01]  /*06e0*/  IADD3 R23, PT, PT, R23, 0x4, RZ ;  /* 0x0000000417177810 */ /* 0x000fe20007ffe0ff */
[----:B---3--:R-:W-:-:S04]  /*06f0*/  FFMA R29, R16, R8, R29 ;  /* 0x00000008101d7223 */ /* 0x008fc8000000001d */
[----:B--2---:R-:W-:-:S04]  /*0700*/  FFMA R20, R20, R10, R29 ;  /* 0x0000000a14147223 */ /* 0x004fc8000000001d */
[----:B----4-:R-:W-:-:S04]  /*0710*/  FFMA R19, R19, R21, R20 ;  /* 0x0000001513137223 */ /* 0x010fc80000000014 */
[----:B-----5:R-:W-:-:S07]  /*0720*/  FFMA R29, R22, R14, R19 ;  /* 0x0000000e161d7223 */ /* 0x020fce0000000013 */
.L_x_5:
[----:B------:R-:W-:Y:S05]  /*0730*/  @!P0 BRA `(.L_x_0) ;  /* 0x0000001400e08947 */ /* 0x000fea0003800000 */
[----:B------:R-:W-:Y:S02]  /*0740*/  ISETP.NE.AND P1, PT, R18, 0x1, PT ;  /* 0x000000011200780c */ /* 0x000fe40003f25270 */
[----:B------:R-:W-:-:S04]  /*0750*/  LOP3.LUT R4, R4, 0x1, RZ, 0xc0, !PT ;  /* 0x0000000104047812 */ /* 0x000fc800078ec0ff */
[----:B------:R-:W-:-:S07]  /*0760*/  ISETP.NE.U32.AND P0, PT, R4, 0x1, PT ;  /* 0x000000010400780c */ /* 0x000fce0003f05070 */
[----:B------:R-:W-:Y:S06]  /*0770*/  @!P1 BRA `(.L_x_6) ;  /* 0x00000000004c9947 */ /* 0x000fec0003800000 */
[----:B------:R-:W0:Y:S01]  /*0780*/  LDC.64 R8, c[0x0][0x388] ;  /* 0x0000e200ff087b82 */ /* 0x000e220000000a00 */
[----:B------:R-:W1:Y:S01]  /*0790*/  LDCU.64 UR4, c[0x0][0x380] ;  /* 0x00007000ff0477ac */ /* 0x000e620008000a00 */
[CC--:B------:R-:W-:Y:S01]  /*07a0*/  IADD3 R11, PT, PT, R2.reuse, R23.reuse, RZ ;  /* 0x00000017020b7210 */ /* 0x0c0fe20007ffe0ff */
[----:B------:R-:W-:Y:S01]  /*07b0*/  IMAD R13, R23, R0, R3 ;  /* 0x00000000170d7224 */ /* 0x000fe200078e0203 */
[----:B------:R-:W-:-:S04]  /*07c0*/  IADD3 R4, P1, PT, R2, R23, RZ ;  /* 0x0000001702047210 */ /* 0x000fc80007f3e0ff */
[----:B------:R-:W2:Y:S01]  /*07d0*/  LDC.64 R6, c[0x0][0x380] ;  /* 0x0000e000ff067b82 */ /* 0x000ea20000000a00 */
[----:B0-----:R-:W-:-:S04]  /*07e0*/  IMAD.WIDE R8, R13, 0x4, R8 ;  /* 0x000000040d087825 */ /* 0x001fc800078e0208 */
[----:B--2---:R-:W-:Y:S01]  /*07f0*/  IMAD.WIDE.U32 R6, R11, 0x4, R6 ;  /* 0x000000040b067825 */ /* 0x004fe200078e0006 */
[----:B------:R-:W-:Y:S02]  /*0800*/  IADD3.X R11, PT, PT, RZ, RZ, RZ, P1, !PT ;  /* 0x000000ffff0b7210 */ /* 0x000fe40000ffe4ff */
[----:B-1----:R-:W-:Y:S01]  /*0810*/  LEA R10, P1, R4, UR4, 0x2 ;  /* 0x00000004040a7c11 */ /* 0x002fe2000f8210ff */
[----:B------:R-:W-:Y:S02]  /*0820*/  IMAD.WIDE R12, R0, 0x4, R8 ;  /* 0x00000004000c7825 */ /* 0x000fe400078e0208 */
[----:B------:R-:W2:Y:S01]  /*0830*/  LDG.E R6, desc[UR6][R6.64] ;  /* 0x0000000606067981 */ /* 0x000ea2000c1e1900 */
[----:B------:R-:W-:-:S03]  /*0840*/  LEA.HI.X R11, R4, UR5, R11, 0x2, P1 ;  /* 0x00000005040b7c11 */ /* 0x000fc600088f140b */
[----:B------:R-:W2:Y:S04]  /*0850*/  LDG.E R8, desc[UR6][R8.64] ;  /* 0x0000000608087981 */ /* 0x000ea8000c1e1900 */
[----:B------:R-:W3:Y:S04]  /*0860*/  LDG.E R10, desc[UR6][R10.64+0x4] ;  /* 0x000004060a0a7981 */ /* 0x000ee8000c1e1900 */
[----:B------:R-:W3:Y:S01]  /*0870*/  LDG.E R12, desc[UR6][R12.64] ;  /* 0x000000060c0c7981 */ /* 0x000ee2000c1e1900 */
[----:B------:R-:W-:Y:S01]  /*0880*/  IADD3 R23, PT, PT, R23, 0x2, RZ ;  /* 0x0000000217177810 */ /* 0x000fe20007ffe0ff */
[----:B--2---:R-:W-:-:S04]  /*0890*/  FFMA R29, R6, R8, R29 ;  /* 0x00000008061d7223 */ /* 0x004fc8000000001d */
[----:B---3--:R-:W-:-:S07]  /*08a0*/  FFMA R29, R10, R12, R29 ;  /* 0x0000000c0a1d7223 */ /* 0x008fce000000001d */
.L_x_6:
[----:B------:R-:W-:Y:S05]  /*08b0*/  @P0 BRA `(.L_x_0) ;  /* 0x0000001400800947 */ /* 0x000fea0003800000 */
[----:B------:R-:W0:Y:S01]  /*08c0*/  LDC.64 R6, c[0x0][0x380] ;  /* 0x0000e000ff067b82 */ /* 0x000e220000000a00 */
[----:B------:R-:W-:Y:S01]  /*08d0*/  IADD3 R11, PT, PT, R2, R23, RZ ;  /* 0x00000017020b7210 */ /* 0x000fe20007ffe0ff */
[----:B------:R-:W-:-:S06]  /*08e0*/  IMAD R23, R23, R0, R3 ;  /* 0x0000000017177224 */ /* 0x000fcc00078e0203 */
[----:B------:R-:W1:Y:S01]  /*08f0*/  LDC.64 R8, c[0x0][0x388] ;  /* 0x0000e200ff087b82 */ /* 0x000e620000000a00 */
[----:B0-----:R-:W-:-:S06]  /*0900*/  IMAD.WIDE.U32 R6, R11, 0x4, R6 ;  /* 0x000000040b067825 */ /* 0x001fcc00078e0006 */
[----:B------:R-:W2:Y:S01]  /*0910*/  LDG.E R6, desc[UR6][R6.64] ;  /* 0x0000000606067981 */ /* 0x000ea2000c1e1900 */
[----:B-1----:R-:W-:-:S06]  /*0920*/  IMAD.WIDE R8, R23, 0x4, R8 ;  /* 0x0000000417087825 */ /* 0x002fcc00078e0208 */
[----:B------:R-:W2:Y:S02]  /*0930*/  LDG.E R8, desc[UR6][R8.64] ;  /* 0x0000000608087981 */ /* 0x000ea4000c1e1900 */
[----:B--2---:R-:W-:Y:S01]  /*0940*/  FFMA R29, R6, R8, R29 ;  /* 0x00000008061d7223 */ /* 0x004fe2000000001d */
[----:B------:R-:W-:Y:S06]  /*0950*/  BRA `(.L_x_0) ;  /* 0x0000001400587947 */ /* 0x000fec0003800000 */
.L_x_2:
[C---:B------:R-:W-:Y:S01]  /*0960*/  ISETP.GE.U32.AND P1, PT, R4.reuse, 0x8, PT ;  /* 0x000000080400780c */ /* 0x040fe20003f26070 */
[----:B------:R-:W-:Y:S01]  /*0970*/  HFMA2 R29, -RZ, RZ, 0, 0 ;  /* 0x00000000ff1d7431 */ /* 0x000fe200000001ff */
[----:B------:R-:W-:Y:S02]  /*0980*/  LOP3.LUT R25, R4, 0x7, RZ, 0xc0, !PT ;  /* 0x0000000704197812 */ /* 0x000fe400078ec0ff */
[----:B------:R-:W-:Y:S02]  /*0990*/  MOV R7, RZ ;  /* 0x000000ff00077202 */ /* 0x000fe40000000f00 */
[----:B------:R-:W-:-:S07]  /*09a0*/  ISETP.NE.AND P0, PT, R25, RZ, PT ;  /* 0x000000ff1900720c */ /* 0x000fce0003f05270 */
[----:B------:R-:W-:Y:S06]  /*09b0*/  @!P1 BRA `(.L_x_7) ;  /* 0x0000000000b89947 */ /* 0x000fec0003800000 */
[----:B------:R-:W0:Y:S01]  /*09c0*/  LDC.64 R8, c[0x0][0x380] ;  /* 0x0000e000ff087b82 */ /* 0x000e220000000a00 */
[----:B------:R-:W1:Y:S01]  /*09d0*/  LDCU.64 UR4, c[0x0][0x388] ;  /* 0x00007100ff0477ac */ /* 0x000e620008000a00 */
[----:B------:R-:W-:Y:S02]  /*09e0*/  LOP3.LUT R7, R4, 0x7ffffff8, RZ, 0xc0, !PT ;  /* 0x7ffffff804077812 */ /* 0x000fe400078ec0ff */
[----:B------:R-:W-:Y:S02]  /*09f0*/  MOV R29, RZ ;  /* 0x000000ff001d7202 */ /* 0x000fe40000000f00 */
[----:B------:R-:W-:Y:S02]  /*0a00*/  MOV R12, R6 ;  /* 0x00000006000c7202 */ /* 0x000fe40000000f00 */
[----:B------:R-:W-:Y:S01]  /*0a10*/  IADD3 R13, PT, PT, -R7, RZ, RZ ;  /* 0x000000ff070d7210 */ /* 0x000fe20007ffe1ff */
[----:B-1----:R-:W-:-:S04]  /*0a20*/  UIADD3 UR4, UP0, UPT, UR4, 0x10, URZ ;  /* 0x0000001004047890 */ /* 0x002fc8000ff1e0ff */
[----:B------:R-:W-:Y:S01]  /*0a30*/  UIADD3.X UR5, UPT, UPT, URZ, UR5, URZ, UP0, !UPT ;  /* 0x00000005ff057290 */ /* 0x000fe200087fe4ff */
[----:B0-----:R-:W-:-:S03]  /*0a40*/  IMAD.WIDE.U32 R8, R2, 0x4, R8 ;  /* 0x0000000402087825 */ /* 0x001fc600078e0008 */
[----:B------:R-:W-:-:S04]  /*0a50*/  IADD3 R14, P1, PT, R8, 0x10, RZ ;  /* 0x00000010080e7810 */ /* 0x000fc80007f3e0ff */
[----:B------:R-:W-:-:S09]  /*0a60*/  IADD3.X R15, PT, PT, RZ, R9, RZ, P1, !PT ;  /* 0x00000009ff0f7210 */ /* 0x000fd20000ffe4ff */
.L_x_8:
[----:B------:R-:W-:Y:S02]  /*0a70*/  MOV R8, UR4 ;  /* 0x0000000400087c02 */ /* 0x000fe40008000f00 */
[----:B------:R-:W-:Y:S02]  /*0a80*/  MOV R9, UR5 ;  /* 0x0000000500097c02 */ /* 0x000fe40008000f00 */
[----:B------:R-:W-:Y:S02]  /*0a90*/  MOV R10, R14 ;  /* 0x0000000e000a7202 */ /* 0x000fe40000000f00 */
[----:B------:R-:W-:Y:S01]  /*0aa0*/  MOV R11, R15 ;  /* 0x0000000f000b7202 */ /* 0x000fe20000000f00 */
[----:B------:R-:W-:-:S04]  /*0ab0*/  IMAD.WIDE R8, R12, 0x4, R8 ;  /* 0x000000040c087825 */ /* 0x000fc800078e0208 */
[----:B------:R-:W2:Y:S04]  /*0ac0*/  LDG.E R20, desc[UR6][R10.64+-0x10] ;  /* 0xfffff0060a147981 */ /* 0x000ea8000c1e1900 */
[----:B------:R-:W2:Y:S04]  /*0ad0*/  LDG.E R21, desc[UR6][R8.64+-0x10] ;  /* 0xfffff00608157981 */ /* 0x000ea8000c1e1900 */
[----:B------:R-:W3:Y:S04]  /*0ae0*/  LDG.E R22, desc[UR6][R10.64+-0xc] ;  /* 0xfffff4060a167981 */ /* 0x000ee8000c1e1900 */
[----:B------:R-:W3:Y:S04]  /*0af0*/  LDG.E R23, desc[UR6][R8.64+-0xc] ;  /* 0xfffff40608177981 */ /* 0x000ee8000c1e1900 */
[----:B------:R-:W4:Y:S04]  /*0b00*/  LDG.E R16, desc[UR6][R10.64+-0x8] ;  /* 0xfffff8060a107981 */ /* 0x000f28000c1e1900 */
[----:B------:R-:W4:Y:S04]  /*0b10*/  LDG.E R15, desc[UR6][R8.64+-0x8] ;  /* 0xfffff806080f7981 */ /* 0x000f28000c1e1900 */
[----:B------:R-:W5:Y:S04]  /*0b20*/  LDG.E R19, desc[UR6][R10.64+-0x4] ;  /* 0xfffffc060a137981 */ /* 0x000f68000c1e1900 */
[----:B------:R-:W5:Y:S04]  /*0b30*/  LDG.E R14, desc[UR6][R8.64+-0x4] ;  /* 0xfffffc06080e7981 */ /* 0x000f68000c1e1900 */
[----:B------:R-:W5:Y:S04]  /*0b40*/  LDG.E R17, desc[UR6][R10.64] ;  /* 0x000000060a117981 */ /* 0x000f68000c1e1900 */
[----:B------:R-:W5:Y:S04]  /*0b50*/  LDG.E R18, desc[UR6][R8.64] ;  /* 0x0000000608127981 */ /* 0x000f68000c1e1900 */
[----:B------:R-:W5:Y:S01]  /*0b60*/  LDG.E R24, desc[UR6][R8.64+0xc] ;  /* 0x00000c0608187981 */ /* 0x000f62000c1e1900 */
[----:B--2---:R-:W-:-:S03]  /*0b70*/  FFMA R29, R20, R21, R29 ;  /* 0x00000015141d7223 */ /* 0x004fc6000000001d */
[----:B------:R-:W2:Y:S04]  /*0b80*/  LDG.E R20, desc[UR6][R10.64+0x4] ;  /* 0x000004060a147981 */ /* 0x000ea8000c1e1900 */
[----:B------:R-:W2:Y:S01]  /*0b90*/  LDG.E R21, desc[UR6][R8.64+0x4] ;  /* 0x0000040608157981 */ /* 0x000ea2000c1e1900 */
[----:B---3--:R-:W-:-:S03]  /*0ba0*/  FFMA R27, R22, R23, R29 ;  /* 0x00000017161b7223 */ /* 0x008fc6000000001d */
[----:B------:R-:W3:Y:S04]  /*0bb0*/  LDG.E R23, desc[UR6][R10.64+0x8] ;  /* 0x000008060a177981 */ /* 0x000ee8000c1e1900 */
[----:B------:R-:W3:Y:S04]  /*0bc0*/  LDG.E R22, desc[UR6][R8.64+0x8] ;  /* 0x0000080608167981 */ /* 0x000ee8000c1e1900 */
[----:B------:R-:W3:Y:S01]  /*0bd0*/  LDG.E R29, desc[UR6][R10.64+0xc] ;  /* 0x00000c060a1d7981 */ /* 0x000ee2000c1e1900 */
[----:B----4-:R-:W-:Y:S01]  /*0be0*/  FFMA R16, R16, R15, R27 ;  /* 0x0000000f10107223 */ /* 0x010fe2000000001b */
[----:B------:R-:W-:-:S03]  /*0bf0*/  IADD3 R13, PT, PT, R13, 0x8, RZ ;  /* 0x000000080d0d7810 */ /* 0x000fc60007ffe0ff */
[----:B-----5:R-:W-:Y:S01]  /*0c00*/  FFMA R14, R19, R14, R16 ;  /* 0x0000000e130e7223 */ /* 0x020fe20000000010 */
[----:B------:R-:W-:-:S03]  /*0c10*/  ISETP.NE.AND P1, PT, R13, RZ, PT ;  /* 0x000000ff0d00720c */ /* 0x000fc60003f25270 */
[----:B------:R-:W-:Y:S01]  /*0c20*/  FFMA R17, R17, R18, R14 ;  /* 0x0000001211117223 */ /* 0x000fe2000000000e */
[----:B------:R-:W-:Y:S02]  /*0c30*/  IADD3 R14, P2, PT, R10, 0x20, RZ ;  /* 0x000000200a0e7810 */ /* 0x000fe40007f5e0ff */
[----:B------:R-:W-:Y:S02]  /*0c40*/  IADD3 R12, PT, PT, R12, 0x8, RZ ;  /* 0x000000080c0c7810 */ /* 0x000fe40007ffe0ff */
[----:B------:R-:W-:Y:S01]  /*0c50*/  IADD3.X R15, PT, PT, RZ, R11, RZ, P2, !PT ;  /* 0x0000000bff0f7210 */ /* 0x000fe200017fe4ff */
[----:B--2---:R-:W-:-:S04]  /*0c60*/  FFMA R20, R20, R21, R17 ;  /* 0x0000001514147223 */ /* 0x004fc80000000011 */
[----:B---3--:R-:W-:-:S04]  /*0c70*/  FFMA R20, R23, R22, R20 ;  /* 0x0000001617147223 */ /* 0x008fc80000000014 */
[----:B------:R-:W-:Y:S01]  /*0c80*/  FFMA R29, R29, R24, R20 ;  /* 0x000000181d1d7223 */ /* 0x000fe20000000014 */
[----:B------:R-:W-:Y:S06]  /*0c90*/  @P1 BRA `(.L_x_8) ;  /* 0xfffffffc00741947 */ /* 0x000fec000383ffff */
.L_x_7:
[----:B------:R-:W-:Y:S05]  /*0ca0*/  @!P0 BRA `(.L_x_0) ;  /* 0x0000001000848947 */ /* 0x000fea0003800000 */
[----:B------:R-:W-:Y:S02]  /*0cb0*/  ISETP.GE.U32.AND P1, PT, R25, 0x4, PT ;  /* 0x000000041900780c */ /* 0x000fe40003f26070 */
[----:B------:R-:W-:-:S04]  /*0cc0*/  LOP3.LUT R18, R4, 0x3, RZ, 0xc0, !PT ;  /* 0x0000000304127812 */ /* 0x000fc800078ec0ff */
[----:B------:R-:W-:-:S07]  /*0cd0*/  ISETP.NE.AND P0, PT, R18, RZ, PT ;  /* 0x000000ff1200720c */ /* 0x000fce0003f05270 */
[----:B------:R-:W-:Y:S06]  /*0ce0*/  @!P1 BRA `(.L_x_9) ;  /* 0x0000000000609947 */ /* 0x000fec0003800000 */
[----:B------:R-:W0:Y:S01]  /*0cf0*/  LDC.64 R12, c[0x0][0x380] ;  /* 0x0000e000ff0c7b82 */ /* 0x000e220000000a00 */
[----:B------:R-:W1:Y:S01]  /*0d00*/  LDCU.64 UR4, c[0x0][0x380] ;  /* 0x00007000ff0477ac */ /* 0x000e620008000a00 */
[CC--:B------:R-:W-:Y:S02]  /*0d10*/  IADD3 R9, PT, PT, R2.reuse, R7.reuse, RZ ;  /* 0x0000000702097210 */ /* 0x0c0fe40007ffe0ff */
[-C--:B------:R-:W-:Y:S02]  /*0d20*/  IADD3 R14, P1, PT, R2, R7.reuse, RZ ;  /* 0x00000007020e7210 */ /* 0x080fe40007f3e0ff */
[----:B------:R-:W-:Y:S02]  /*0d30*/  IADD3 R15, PT, PT, R6, R7, RZ ;  /* 0x00000007060f7210 */ /* 0x000fe40007ffe0ff */
[----:B------:R-:W2:Y:S01]  /*0d40*/  LDC.64 R10, c[0x0][0x388] ;  /* 0x0000e200ff0a7b82 */ /* 0x000ea20000000a00 */
[----:B0-----:R-:W-:Y:S01]  /*0d50*/  IMAD.WIDE.U32 R12, R9, 0x4, R12 ;  /* 0x00000004090c7825 */ /* 0x001fe200078e000c */
[----:B------:R-:W-:-:S02]  /*0d60*/  IADD3.X R9, PT, PT, RZ, RZ, RZ, P1, !PT ;  /* 0x000000ffff097210 */ /* 0x000fc40000ffe4ff */
[----:B-1----:R-:W-:-:S03]  /*0d70*/  LEA R8, P1, R14, UR4, 0x2 ;  /* 0x000000040e087c11 */ /* 0x002fc6000f8210ff */
[----:B------:R-:W3:Y:S01]  /*0d80*/  LDG.E R12, desc[UR6][R12.64] ;  /* 0x000000060c0c7981 */ /* 0x000ee2000c1e1900 */
[----:B------:R-:W-:Y:S01]  /*0d90*/  LEA.HI.X R9, R14, UR5, R9, 0x2, P1 ;  /* 0x000000050e097c11 */ /* 0x000fe200088f1409 */
[----:B--2---:R-:W-:-:S04]  /*0da0*/  IMAD.WIDE R10, R15, 0x4, R10 ;  /* 0x000000040f0a7825 */ /* 0x004fc800078e020a */
[----:B------:R-:W2:Y:S04]  /*0db0*/  LDG.E R15, desc[UR6][R8.64+0x4] ;  /* 0x00000406080f7981 */ /* 0x000ea8000c1e1900 */
[----:B------:R-:W3:Y:S04]  /*0dc0*/  LDG.E R14, desc[UR6][R10.64] ;  /* 0x000000060a0e7981 */ /* 0x000ee8000c1e1900 */
[----:B------:R-:W2:Y:S04]  /*0dd0*/  LDG.E R16, desc[UR6][R10.64+0x4] ;  /* 0x000004060a107981 */ /* 0x000ea8000c1e1900 */
        /* <DEDUP_REMOVED lines=9> */
.L_x_9:
[----:B------:R-:W-:Y:S05]  /*0e70*/  @!P0 BRA `(.L_x_0) ;  /* 0x0000001000108947 */ /* 0x000fea0003800000 */
[----:B------:R-:W-:Y:S02]  /*0e80*/  ISETP.NE.AND P1, PT, R18, 0x1, PT ;  /* 0x000000011200780c */ /* 0x000fe40003f25270 */
[----:B------:R-:W-:-:S04]  /*0e90*/  LOP3.LUT R4, R4, 0x1, RZ, 0xc0, !PT ;  /* 0x0000000104047812 */ /* 0x000fc800078ec0ff */
[----:B------:R-:W-:-:S07]  /*0ea0*/  ISETP.NE.U32.AND P0, PT, R4, 0x1, PT ;  /* 0x000000010400780c */ /* 0x000fce0003f05070 */
[----:B------:R-:W-:Y:S06]  /*0eb0*/  @!P1 BRA `(.L_x_10) ;  /* 0x0000000000489947 */ /* 0x000fec0003800000 */
[----:B------:R-:W0:Y:S01]  /*0ec0*/  LDC.64 R12, c[0x0][0x380] ;  /* 0x0000e000ff0c7b82 */ /* 0x000e220000000a00 */
[----:B------:R-:W1:Y:S01]  /*0ed0*/  LDCU.64 UR4, c[0x0][0x380] ;  /* 0x00007000ff0477ac */ /* 0x000e620008000a00 */
[CC--:B------:R-:W-:Y:S02]  /*0ee0*/  IADD3 R4, P1, PT, R2.reuse, R7.reuse, RZ ;  /* 0x0000000702047210 */ /* 0x0c0fe40007f3e0ff */
[-C--:B------:R-:W-:Y:S02]  /*0ef0*/  IADD3 R9, PT, PT, R2, R7.reuse, RZ ;  /* 0x0000000702097210 */ /* 0x080fe40007ffe0ff */
[----:B------:R-:W-:Y:S02]  /*0f00*/  IADD3 R15, PT, PT, R6, R7, RZ ;  /* 0x00000007060f7210 */ /* 0x000fe40007ffe0ff */
[----:B------:R-:W2:Y:S01]  /*0f10*/  LDC.64 R10, c[0x0][0x388] ;  /* 0x0000e200ff0a7b82 */ /* 0x000ea20000000a00 */
[----:B------:R-:W-:Y:S02]  /*0f20*/  IADD3.X R17, PT, PT, RZ, RZ, RZ, P1, !PT ;  /* 0x000000ffff117210 */ /* 0x000fe40000ffe4ff */
[----:B-1----:R-:W-:Y:S01]  /*0f30*/  LEA R8, P1, R4, UR4, 0x2 ;  /* 0x0000000404087c11 */ /* 0x002fe2000f8210ff */
[----:B0-----:R-:W-:-:S03]  /*0f40*/  IMAD.WIDE.U32 R12, R9, 0x4, R12 ;  /* 0x00000004090c7825 */ /* 0x001fc600078e000c */
[----:B------:R-:W-:-:S03]  /*0f50*/  LEA.HI.X R9, R4, UR5, R17, 0x2, P1 ;  /* 0x0000000504097c11 */ /* 0x000fc600088f1411 */
[----:B------:R-:W3:Y:S01]  /*0f60*/  LDG.E R12, desc[UR6][R12.64] ;  /* 0x000000060c0c7981 */ /* 0x000ee2000c1e1900 */
[----:B--2---:R-:W-:-:S03]  /*0f70*/  IMAD.WIDE R10, R15, 0x4, R10 ;  /* 0x000000040f0a7825 */ /* 0x004fc600078e020a */
[----:B------:R-:W2:Y:S04]  /*0f80*/  LDG.E R9, desc[UR6][R8.64+0x4] ;  /* 0x0000040608097981 */ /* 0x000ea8000c1e1900 */
[----:B------:R-:W3:Y:S04]  /*0f90*/  LDG.E R4, desc[UR6][R10.64] ;  /* 0x000000060a047981 */ /* 0x000ee8000c1e1900 */
[----:B------:R-:W2:Y:S01]  /*0fa0*/  LDG.E R14, desc[UR6][R10.64+0x4] ;  /* 0x000004060a0e7981 */ /* 0x000ea2000c1e1900 */
[----:B------:R-:W-:Y:S01]  /*0fb0*/  IADD3 R7, PT, PT, R7, 0x2, RZ ;  /* 0x0000000207077810 */ /* 0x000fe20007ffe0ff */
[----:B---3--:R-:W-:-:S04]  /*0fc0*/  FFMA R4, R12, R4, R29 ;  /* 0x000000040c047223 */ /* 0x008fc8000000001d */
[----:B--2---:R-:W-:-:S07]  /*0fd0*/  FFMA R29, R9, R14, R4 ;  /* 0x0000000e091d7223 */ /* 0x004fce0000000004 */
.L_x_10:
[----:B------:R-:W-:Y:S05]  /*0fe0*/  @P0 BRA `(.L_x_0) ;  /* 0x0000000c00b40947 */ /* 0x000fea0003800000 */
[----:B------:R-:W0:Y:S01]  /*0ff0*/  LDC.64 R8, c[0x0][0x380] ;  /* 0x0000e000ff087b82 */ /* 0x000e220000000a00 */
[-C--:B------:R-:W-:Y:S02]  /*1000*/  IADD3 R13, PT, PT, R2, R7.reuse, RZ ;  /* 0x00000007020d7210 */ /* 0x080fe40007ffe0ff */
[----:B------:R-:W-:-:S05]  /*1010*/  IADD3 R15, PT, PT, R6, R7, RZ ;  /* 0x00000007060f7210 */ /* 0x000fca0007ffe0ff */
[----:B------:R-:W1:Y:S01]  /*1020*/  LDC.64 R10, c[0x0][0x388] ;  /* 0x0000e200ff0a7b82 */ /* 0x000e620000000a00 */
[----:B0-----:R-:W-:-:S06]  /*1030*/  IMAD.WIDE.U32 R6, R13, 0x4, R8 ;  /* 0x000000040d067825 */ /* 0x001fcc00078e0008 */
[----:B------:R-:W2:Y:S01]  /*1040*/  LDG.E R6, desc[UR6][R6.64] ;  /* 0x0000000606067981 */ /* 0x000ea2000c1e1900 */
[----:B-1----:R-:W-:-:S06]  /*1050*/  IMAD.WIDE R8, R15, 0x4, R10 ;  /* 0x000000040f087825 */ /* 0x002fcc00078e020a */
[----:B------:R-:W2:Y:S02]  /*1060*/  LDG.E R8, desc[UR6][R8.64] ;  /* 0x0000000608087981 */ /* 0x000ea4000c1e1900 */
[----:B--2---:R-:W-:Y:S01]  /*1070*/  FFMA R29, R6, R8, R29 ;  /* 0x00000008061d7223 */ /* 0x004fe2000000001d */
[----:B------:R-:W-:Y:S06]  /*1080*/  BRA `(.L_x_0) ;  /* 0x0000000c008c7947 */ /* 0x000fec0003800000 */
.L_x_1:
[----:B------:R-:W0:Y:S02]  /*1090*/  LDCU.S8 UR4, c[0x0][0x3ad] ;  /* 0x000075a0ff0477ac */ /* 0x000e240008000200 */
        /* <DEDUP_REMOVED lines=8> */
[----:B------:R-:W-:Y:S02]  /*1120*/  LOP3.LUT R8, R4, 0x7ffffff8, RZ, 0xc0, !PT ;  /* 0x7ffffff804087812 */ /* 0x000fe400078ec0ff */
[----:B------:R-:W-:Y:S02]  /*1130*/  MOV R29, RZ ;  /* 0x000000ff001d7202 */ /* 0x000fe40000000f00 */
[----:B------:R-:W-:Y:S02]  /*1140*/  MOV R9, R5 ;  /* 0x0000000500097202 */ /* 0x000fe40000000f00 */
[----:B------:R-:W-:Y:S02]  /*1150*/  MOV R7, R3 ;  /* 0x0000000300077202 */ /* 0x000fe40000000f00 */
[----:B------:R-:W-:-:S07]  /*1160*/  IADD3 R10, PT, PT, -R8, RZ, RZ ;  /* 0x000000ff080a7210 */ /* 0x000fce0007ffe1ff */
.L_x_13:
[----:B------:R-:W0:Y:S08]  /*1170*/  LDC.64 R14, c[0x0][0x380] ;  /* 0x0000e000ff0e7b82 */ /* 0x000e300000000a00 */
[----:B------:R-:W1:Y:S01]  /*1180*/  LDC.64 R26, c[0x0][0x388] ;  /* 0x0000e200ff1a7b82 */ /* 0x000e620000000a00 */
[----:B0-----:R-:W-:-:S05]  /*1190*/  IMAD.WIDE R14, R9, 0x4, R14 ;  /* 0x00000004090e7825 */ /* 0x001fca00078e020e */
[----:B------:R0:W2:Y:S01]  /*11a0*/  LDG.E R22, desc[UR6][R14.64] ;  /* 0x000000060e167981 */ /* 0x0000a2000c1e1900 */
[----:B-1----:R-:W-:-:S05]  /*11b0*/  IMAD.WIDE R26, R7, 0x4, R26 ;  /* 0x00000004071a7825 */ /* 0x002fca00078e021a */
[----:B------:R-:W2:Y:S01]  /*11c0*/  LDG.E R11, desc[UR6][R26.64] ;  /* 0x000000061a0b7981 */ /* 0x000ea2000c1e1900 */
[----:B0-----:R-:W-:-:S04]  /*11d0*/  IMAD.WIDE R14, R2, 0x4, R14 ;  /* 0x00000004020e7825 */ /* 0x001fc800078e020e */
[----:B------:R-:W-:Y:S01]  /*11e0*/  IMAD.WIDE R20, R0, 0x4, R26 ;  /* 0x0000000400147825 */ /* 0x000fe200078e021a */
[----:B------:R-:W3:Y:S03]  /*11f0*/  LDG.E R28, desc[UR6][R14.64] ;  /* 0x000000060e1c7981 */ /* 0x000ee6000c1e1900 */
[----:B------:R-:W-:Y:S01]  /*1200*/  IMAD.WIDE R24, R2, 0x4, R14 ;  /* 0x0000000402187825 */ /* 0x000fe200078e020e */
[----:B------:R-:W3:Y:S03]  /*1210*/  LDG.E R27, desc[UR6][R20.64] ;  /* 0x00000006141b7981 */ /* 0x000ee6000c1e1900 */
[----:B------:R-:W-:-:S04]  /*1220*/  IMAD.WIDE R12, R0, 0x4, R20 ;  /* 0x00000004000c7825 */ /* 0x000fc800078e0214 */
[C---:B------:R-:W-:Y:S01]  /*1230*/  IMAD.WIDE R16, R2.reuse, 0x4, R24 ;  /* 0x0000000402107825 */ /* 0x040fe200078e0218 */
[----:B------:R-:W4:Y:S04]  /*1240*/  LDG.E R26, desc[UR6][R12.64] ;  /* 0x000000060c1a7981 */ /* 0x000f28000c1e1900 */
[----:B------:R0:W5:Y:S01]  /*1250*/  LDG.E R23, desc[UR6][R16.64] ;  /* 0x0000000610177981 */ /* 0x000162000c1e1900 */
[----:B------:R-:W-:-:S03]  /*1260*/  IMAD.WIDE R18, R2, 0x4, R16 ;  /* 0x0000000402127825 */ /* 0x000fc600078e0210 */
[----:B------:R-:W4:Y:S01]  /*1270*/  LDG.E R25, desc[UR6][R24.64] ;  /* 0x0000000618197981 */ /* 0x000f22000c1e1900 */
[----:B0-----:R-:W-:-:S03]  /*1280*/  IMAD.WIDE R16, R0, 0x4, R12 ;  /* 0x0000000400107825 */ /* 0x001fc600078e020c */
[----:B------:R0:W5:Y:S01]  /*1290*/  LDG.E R21, desc[UR6][R18.64] ;  /* 0x0000000612157981 */ /* 0x000162000c1e1900 */
[----:B------:R-:W-:-:S03]  /*12a0*/  IMAD.WIDE R14, R2, 0x4, R18 ;  /* 0x00000004020e7825 */ /* 0x000fc600078e0212 */
[----:B------:R1:W5:Y:S04]  /*12b0*/  LDG.E R24, desc[UR6][R16.64] ;  /* 0x0000000610187981 */ /* 0x000368000c1e1900 */
[----:B------:R1:W5:Y:S01]  /*12c0*/  LDG.E R13, desc[UR6][R14.64] ;  /* 0x000000060e0d7981 */ /* 0x000362000c1e1900 */
[----:B0-----:R-:W-:-:S04]  /*12d0*/  IMAD.WIDE R18, R0, 0x4, R16 ;  /* 0x0000000400127825 */ /* 0x001fc800078e0210 */
[----:B-1----:R-:W-:-:S04]  /*12e0*/  IMAD.WIDE R16, R0, 0x4, R18 ;  /* 0x0000000400107825 */ /* 0x002fc800078e0212 */
[C---:B------:R-:W-:Y:S01]  /*12f0*/  IMAD.WIDE R14, R2.reuse, 0x4, R14 ;  /* 0x00000004020e7825 */ /* 0x040fe200078e020e */
[----:B------:R-:W5:Y:S04]  /*1300*/  LDG.E R20, desc[UR6][R16.64] ;  /* 0x0000000610147981 */ /* 0x000f68000c1e1900 */
[----:B------:R0:W5:Y:S02]  /*1310*/  LDG.E R12, desc[UR6][R14.64] ;  /* 0x000000060e0c7981 */ /* 0x000164000c1e1900 */
[----:B0-----:R-:W-:-:S04]  /*1320*/  IMAD.WIDE R14, R2, 0x4, R14 ;  /* 0x00000004020e7825 */ /* 0x001fc800078e020e */
[----:B--2---:R-:W-:Y:S02]  /*1330*/  FFMA R11, R22, R11, R29 ;  /* 0x0000000b160b7223 */ /* 0x004fe4000000001d */
[----:B------:R0:W2:Y:S04]  /*1340*/  LDG.E R22, desc[UR6][R18.64] ;  /* 0x0000000612167981 */ /* 0x0000a8000c1e1900 */
[----:B------:R-:W2:Y:S01]  /*1350*/  LDG.E R29, desc[UR6][R14.64] ;  /* 0x000000060e1d7981 */ /* 0x000ea2000c1e1900 */
[----:B0-----:R-:W-:-:S05]  /*1360*/  IMAD.WIDE R18, R0, 0x4, R16 ;  /* 0x0000000400127825 */ /* 0x001fca00078e0210 */
[----:B------:R0:W2:Y:S02]  /*1370*/  LDG.E R17, desc[UR6][R18.64] ;  /* 0x0000000612117981 */ /* 0x0000a4000c1e1900 */
[----:B0-----:R-:W-:-:S06]  /*1380*/  IMAD.WIDE R18, R0, 0x4, R18 ;  /* 0x0000000400127825 */ /* 0x001fcc00078e0212 */
[----:B------:R-:W2:Y:S01]  /*1390*/  LDG.E R18, desc[UR6][R18.64] ;  /* 0x0000000612127981 */ /* 0x000ea2000c1e1900 */
[----:B---3--:R-:W-:Y:S01]  /*13a0*/  FFMA R28, R28, R27, R11 ;  /* 0x0000001b1c1c7223 */ /* 0x008fe2000000000b */
[----:B------:R-:W-:-:S03]  /*13b0*/  IADD3 R10, PT, PT, R10, 0x8, RZ ;  /* 0x000000080a0a7810 */ /* 0x000fc60007ffe0ff */
[----:B----4-:R-:W-:Y:S01]  /*13c0*/  FFMA R26, R25, R26, R28 ;  /* 0x0000001a191a7223 */ /* 0x010fe2000000001c */
[----:B------:R-:W-:-:S03]  /*13d0*/  ISETP.NE.AND P0, PT, R10, RZ, PT ;  /* 0x000000ff0a00720c */ /* 0x000fc60003f05270 */
[----:B-----5:R-:W-:Y:S01]  /*13e0*/  FFMA R24, R23, R24, R26 ;  /* 0x0000001817187223 */ /* 0x020fe2000000001a */
[----:B------:R-:W-:Y:S02]  /*13f0*/  LEA R9, R2, R9, 0x3 ;  /* 0x0000000902097211 */ /* 0x000fe400078e18ff */
[----:B------:R-:W-:Y:S01]  /*1400*/  LEA R7, R0, R7, 0x3 ;  /* 0x0000000700077211 */ /* 0x000fe200078e18ff */
[----:B--2---:R-:W-:-:S04]  /*1410*/  FFMA R22, R21, R22, R24 ;  /* 0x0000001615167223 */ /* 0x004fc80000000018 */
[----:B------:R-:W-:-:S04]  /*1420*/  FFMA R13, R13, R20, R22 ;  /* 0x000000140d0d7223 */ /* 0x000fc80000000016 */
[----:B------:R-:W-:-:S04]  /*1430*/  FFMA R12, R12, R17, R13 ;  /* 0x000000110c0c7223 */ /* 0x000fc8000000000d */
[----:B------:R-:W-:Y:S01]  /*1440*/  FFMA R29, R29, R18, R12 ;  /* 0x000000121d1d7223 */ /* 0x000fe2000000000c */
[----:B------:R-:W-:Y:S06]  /*1450*/  @P0 BRA `(.L_x_13) ;  /* 0xfffffffc00440947 */ /* 0x000fec000383ffff */
.L_x_12:
[----:B------:R-:W-:Y:S05]  /*1460*/  @!P1 BRA `(.L_x_0) ;  /* 0x0000000800949947 */ /* 0x000fea0003800000 */
[----:B------:R-:W-:Y:S02]  /*1470*/  ISETP.GE.U32.AND P0, PT, R6, 0x4, PT ;  /* 0x000000040600780c */ /* 0x000fe40003f06070 */
[----:B------:R-:W-:-:S04]  /*1480*/  LOP3.LUT R9, R4, 0x3, RZ, 0xc0, !PT ;  /* 0x0000000304097812 */ /* 0x000fc800078ec0ff */
[----:B------:R-:W-:-:S07]  /*1490*/  ISETP.NE.AND P1, PT, R9, RZ, PT ;  /* 0x000000ff0900720c */ /* 0x000fce0003f25270 */
[----:B------:R-:W-:Y:S06]  /*14a0*/  @!P0 BRA `(.L_x_14) ;  /* 0x0000000000648947 */ /* 0x000fec0003800000 */
[----:B------:R-:W0:Y:S01]  /*14b0*/  LDC.64 R20, c[0x0][0x380] ;  /* 0x0000e000ff147b82 */ /* 0x000e220000000a00 */
[C---:B------:R-:W-:Y:S02]  /*14c0*/  IMAD R7, R8.reuse, R2, R5 ;  /* 0x0000000208077224 */ /* 0x040fe400078e0205 */
[----:B------:R-:W-:-:S05]  /*14d0*/  IMAD R11, R8, R0, R3 ;  /* 0x00000000080b7224 */ /* 0x000fca00078e0203 */
[----:B------:R-:W1:Y:S01]  /*14e0*/  LDC.64 R22, c[0x0][0x388] ;  /* 0x0000e200ff167b82 */ /* 0x000e620000000a00 */
[----:B0-----:R-:W-:-:S04]  /*14f0*/  IMAD.WIDE R20, R7, 0x4, R20 ;  /* 0x0000000407147825 */ /* 0x001fc800078e0214 */
[----:B------:R-:W-:Y:S02]  /*1500*/  IMAD.WIDE R6, R2, 0x4, R20 ;  /* 0x0000000402067825 */ /* 0x000fe400078e0214 */
[----:B------:R-:W2:Y:S02]  /*1510*/  LDG.E R20, desc[UR6][R20.64] ;  /* 0x0000000614147981 */ /* 0x000ea4000c1e1900 */
[----:B-1----:R-:W-:-:S04]  /*1520*/  IMAD.WIDE R22, R11, 0x4, R22 ;  /* 0x000000040b167825 */ /* 0x002fc800078e0216 */
[----:B------:R-:W-:Y:S02]  /*1530*/  IMAD.WIDE R10, R0, 0x4, R22 ;  /* 0x00000004000a7825 */ /* 0x000fe400078e0216 */
[----:B------:R-:W2:Y:S02]  /*1540*/  LDG.E R22, desc[UR6][R22.64] ;  /* 0x0000000616167981 */ /* 0x000ea4000c1e1900 */
[----:B------:R-:W-:Y:S02]  /*1550*/  IMAD.WIDE R14, R2, 0x4, R6 ;  /* 0x00000004020e7825 */ /* 0x000fe400078e0206 */
[----:B------:R-:W3:Y:S02]  /*1560*/  LDG.E R7, desc[UR6][R6.64] ;  /* 0x0000000606077981 */ /* 0x000ee4000c1e1900 */
[----:B------:R-:W-:Y:S02]  /*1570*/  IMAD.WIDE R12, R0, 0x4, R10 ;  /* 0x00000004000c7825 */ /* 0x000fe400078e020a */
[----:B------:R-:W3:Y:S02]  /*1580*/  LDG.E R10, desc[UR6][R10.64] ;  /* 0x000000060a0a7981 */ /* 0x000ee4000c1e1900 */
[----:B------:R-:W-:-:S02]  /*1590*/  IMAD.WIDE R16, R2, 0x4, R14 ;  /* 0x0000000402107825 */ /* 0x000fc400078e020e */
[----:B------:R-:W4:Y:S02]  /*15a0*/  LDG.E R25, desc[UR6][R14.64] ;  /* 0x000000060e197981 */ /* 0x000f24000c1e1900 */
[----:B------:R-:W-:Y:S02]  /*15b0*/  IMAD.WIDE R18, R0, 0x4, R12 ;  /* 0x0000000400127825 */ /* 0x000fe400078e020c */
[----:B------:R-:W4:Y:S04]  /*15c0*/  LDG.E R12, desc[UR6][R12.64] ;  /* 0x000000060c0c7981 */ /* 0x000f28000c1e1900 */
[----:B------:R-:W5:Y:S04]  /*15d0*/  LDG.E R17, desc[UR6][R16.64] ;  /* 0x0000000610117981 */ /* 0x000f68000c1e1900 */
[----:B------:R-:W5:Y:S01]  /*15e0*/  LDG.E R18, desc[UR6][R18.64] ;  /* 0x0000000612127981 */ /* 0x000f62000c1e1900 */
[----:B------:R-:W-:Y:S01]  /*15f0*/  IADD3 R8, PT, PT, R8, 0x4, RZ ;  /* 0x0000000408087810 */ /* 0x000fe20007ffe0ff */
[----:B--2---:R-:W-:-:S04]  /*1600*/  FFMA R20, R20, R22, R29 ;  /* 0x0000001614147223 */ /* 0x004fc8000000001d */
[----:B---3--:R-:W-:-:S04]  /*1610*/  FFMA R20, R7, R10, R20 ;  /* 0x0000000a07147223 */ /* 0x008fc80000000014 */
[----:B----4-:R-:W-:-:S04]  /*1620*/  FFMA R20, R25, R12, R20 ;  /* 0x0000000c19147223 */ /* 0x010fc80000000014 */
[----:B-----5:R-:W-:-:S07]  /*1630*/  FFMA R29, R17, R18, R20 ;  /* 0x00000012111d7223 */ /* 0x020fce0000000014 */
.L_x_14:
[----:B------:R-:W-:Y:S05]  /*1640*/  @!P1 BRA `(.L_x_0) ;  /* 0x00000008001c9947 */ /* 0x000fea0003800000 */
[----:B------:R-:W-:Y:S02]  /*1650*/  ISETP.NE.AND P0, PT, R9, 0x1, PT ;  /* 0x000000010900780c */ /* 0x000fe40003f05270 */
[----:B------:R-:W-:-:S04]  /*1660*/  LOP3.LUT R4, R4, 0x1, RZ, 0xc0, !PT ;  /* 0x0000000104047812 */ /* 0x000fc800078ec0ff */
[----:B------:R-:W-:-:S07]  /*1670*/  ISETP.NE.U32.AND P1, PT, R4, 0x1, PT ;  /* 0x000000010400780c */ /* 0x000fce0003f25070 */
[----:B------:R-:W-:Y:S06]  /*1680*/  @!P0 BRA `(.L_x_15) ;  /* 0x00000000003c8947 */ /* 0x000fec0003800000 */
[----:B------:R-:W0:Y:S01]  /*1690*/  LDC.64 R6, c[0x0][0x380] ;  /* 0x0000e000ff067b82 */ /* 0x000e220000000a00 */
[C---:B------:R-:W-:Y:S02]  /*16a0*/  IMAD R9, R8.reuse, R2, R5 ;  /* 0x0000000208097224 */ /* 0x040fe400078e0205 */
[----:B------:R-:W-:-:S05]  /*16b0*/  IMAD R13, R8, R0, R3 ;  /* 0x00000000080d7224 */ /* 0x000fca00078e0203 */
[----:B------:R-:W1:Y:S01]  /*16c0*/  LDC.64 R10, c[0x0][0x388] ;  /* 0x0000e200ff0a7b82 */ /* 0x000e620000000a00 */
[----:B0-----:R-:W-:-:S05]  /*16d0*/  IMAD.WIDE R6, R9, 0x4, R6 ;  /* 0x0000000409067825 */ /* 0x001fca00078e0206 */
[----:B------:R-:W2:Y:S01]  /*16e0*/  LDG.E R4, desc[UR6][R6.64] ;  /* 0x0000000606047981 */ /* 0x000ea2000c1e1900 */
[----:B-1----:R-:W-:-:S04]  /*16f0*/  IMAD.WIDE R10, R13, 0x4, R10 ;  /* 0x000000040d0a7825 */ /* 0x002fc800078e020a */
[----:B------:R-:W-:-:S04]  /*1700*/  IMAD.WIDE R12, R2, 0x4, R6 ;  /* 0x00000004020c7825 */ /* 0x000fc800078e0206 */
[----:B------:R-:W-:Y:S02]  /*1710*/  IMAD.WIDE R14, R0, 0x4, R10 ;  /* 0x00000004000e7825 */ /* 0x000fe400078e020a */
[----:B------:R-:W2:Y:S04]  /*1720*/  LDG.E R10, desc[UR6][R10.64] ;  /* 0x000000060a0a7981 */ /* 0x000ea8000c1e1900 */
[----:B------:R-:W3:Y:S04]  /*1730*/  LDG.E R13, desc[UR6][R12.64] ;  /* 0x000000060c0d7981 */ /* 0x000ee8000c1e1900 */
[----:B------:R-:W3:Y:S01]  /*1740*/  LDG.E R14, desc[UR6][R14.64] ;  /* 0x000000060e0e7981 */ /* 0x000ee2000c1e1900 */
[----:B------:R-:W-:Y:S01]  /*1750*/  IADD3 R8, PT, PT, R8, 0x2, RZ ;  /* 0x0000000208087810 */ /* 0x000fe20007ffe0ff */
[----:B--2---:R-:W-:-:S04]  /*1760*/  FFMA R4, R4, R10, R29 ;  /* 0x0000000a04047223 */ /* 0x004fc8000000001d */
[----:B---3--:R-:W-:-:S07]  /*1770*/  FFMA R29, R13, R14, R4 ;  /* 0x0000000e0d1d7223 */ /* 0x008fce0000000004 */
.L_x_15:
[----:B------:R-:W-:Y:S05]  /*1780*/  @P1 BRA `(.L_x_0) ;  /* 0x0000000400cc1947 */ /* 0x000fea0003800000 */
[----:B------:R-:W0:Y:S01]  /*1790*/  LDC.64 R6, c[0x0][0x380] ;  /* 0x0000e000ff067b82 */ /* 0x000e220000000a00 */
[C---:B------:R-:W-:Y:S02]  /*17a0*/  IMAD R9, R8.reuse, R2, R5 ;  /* 0x0000000208097224 */ /* 0x040fe400078e0205 */
[----:B------:R-:W-:-:S05]  /*17b0*/  IMAD R13, R8, R0, R3 ;  /* 0x00000000080d7224 */ /* 0x000fca00078e0203 */
[----:B------:R-:W1:Y:S01]  /*17c0*/  LDC.64 R10, c[0x0][0x388] ;  /* 0x0000e200ff0a7b82 */ /* 0x000e620000000a00 */
[----:B0-----:R-:W-:-:S06]  /*17d0*/  IMAD.WIDE R6, R9, 0x4, R6 ;  /* 0x0000000409067825 */ /* 0x001fcc00078e0206 */
[----:B------:R-:W2:Y:S01]  /*17e0*/  LDG.E R6, desc[UR6][R6.64] ;  /* 0x0000000606067981 */ /* 0x000ea2000c1e1900 */
[----:B-1----:R-:W-:-:S06]  /*17f0*/  IMAD.WIDE R8, R13, 0x4, R10 ;  /* 0x000000040d087825 */ /* 0x002fcc00078e020a */
[----:B------:R-:W2:Y:S02]  /*1800*/  LDG.E R8, desc[UR6][R8.64] ;  /* 0x0000000608087981 */ /* 0x000ea4000c1e1900 */
[----:B--2---:R-:W-:Y:S01]  /*1810*/  FFMA R29, R6, R8, R29 ;  /* 0x00000008061d7223 */ /* 0x004fe2000000001d */
[----:B------:R-:W-:Y:S06]  /*1820*/  BRA `(.L_x_0) ;  /* 0x0000000400a47947 */ /* 0x000fec0003800000 */
.L_x_11:
        /* <DEDUP_REMOVED lines=11> */
.L_x_17:
[----:B------:R-:W0:Y:S08]  /*18e0*/  LDC.64 R22, c[0x0][0x380] ;  /* 0x0000e000ff167b82 */ /* 0x000e300000000a00 */
[----:B------:R-:W1:Y:S01]  /*18f0*/  LDC.64 R10, c[0x0][0x388] ;  /* 0x0000e200ff0a7b82 */ /* 0x000e620000000a00 */
[----:B0-----:R-:W-:-:S05]  /*1900*/  IMAD.WIDE R22, R7, 0x4, R22 ;  /* 0x0000000407167825 */ /* 0x001fca00078e0216 */
[----:B------:R0:W2:Y:S01]  /*1910*/  LDG.E R26, desc[UR6][R22.64] ;  /* 0x00000006161a7981 */ /* 0x0000a2000c1e1900 */
[----:B-1----:R-:W-:-:S04]  /*1920*/  IMAD.WIDE R10, R18, 0x4, R10 ;  /* 0x00000004120a7825 */ /* 0x002fc800078e020a */
[C---:B------:R-:W-:Y:S01]  /*1930*/  IMAD.WIDE R20, R2.reuse, 0x4, R22 ;  /* 0x0000000402147825 */ /* 0x040fe200078e0216 */
[----:B------:R-:W2:Y:S04]  /*1940*/  LDG.E R27, desc[UR6][R10.64] ;  /* 0x000000060a1b7981 */ /* 0x000ea8000c1e1900 */
[----:B------:R-:W3:Y:S04]  /*1950*/  LDG.E R24, desc[UR6][R10.64+0x4] ;  /* 0x000004060a187981 */ /* 0x000ee8000c1e1900 */
[----:B------:R1:W3:Y:S01]  /*1960*/  LDG.E R25, desc[UR6][R20.64] ;  /* 0x0000000614197981 */ /* 0x0002e2000c1e1900 */
[----:B------:R-:W-:-:S03]  /*1970*/  IMAD.WIDE R12, R2, 0x4, R20 ;  /* 0x00000004020c7825 */ /* 0x000fc600078e0214 */
[----:B------:R-:W4:Y:S01]  /*1980*/  LDG.E R28, desc[UR6][R10.64+0x8] ;  /* 0x000008060a1c7981 */ /* 0x000f22000c1e1900 */
[----:B------:R-:W-:-:S03]  /*1990*/  IMAD.WIDE R14, R2, 0x4, R12 ;  /* 0x00000004020e7825 */ /* 0x000fc600078e020c */
[----:B------:R-:W4:Y:S01]  /*19a0*/  LDG.E R12, desc[UR6][R12.64] ;  /* 0x000000060c0c7981 */ /* 0x000f22000c1e1900 */
[----:B------:R-:W-:-:S04]  /*19b0*/  IMAD.WIDE R16, R2, 0x4, R14 ;  /* 0x0000000402107825 */ /* 0x000fc800078e020e */
[C---:B0-----:R-:W-:Y:S01]  /*19c0*/  IMAD.WIDE R22, R2.reuse, 0x4, R16 ;  /* 0x0000000402167825 */ /* 0x041fe200078e0210 */
[----:B------:R0:W5:Y:S04]  /*19d0*/  LDG.E R13, desc[UR6][R14.64] ;  /* 0x000000060e0d7981 */ /* 0x000168000c1e1900 */
[----:B------:R-:W5:Y:S01]  /*19e0*/  LDG.E R16, desc[UR6][R16.64] ;  /* 0x0000000610107981 */ /* 0x000f62000c1e1900 */
[----:B-1----:R-:W-:-:S03]  /*19f0*/  IMAD.WIDE R20, R2, 0x4, R22 ;  /* 0x0000000402147825 */ /* 0x002fc600078e0216 */
[----:B------:R-:W5:Y:S01]  /*1a00*/  LDG.E R22, desc[UR6][R22.64] ;  /* 0x0000000616167981 */ /* 0x000f62000c1e1900 */
[----:B0-----:R-:W-:-:S03]  /*1a10*/  IMAD.WIDE R14, R2, 0x4, R20 ;  /* 0x00000004020e7825 */ /* 0x001fc600078e0214 */
[----:B------:R-:W5:Y:S04]  /*1a20*/  LDG.E R17, desc[UR6][R10.64+0x18] ;  /* 0x000018060a117981 */ /* 0x000f68000c1e1900 */
[----:B------:R-:W5:Y:S01]  /*1a30*/  LDG.E R14, desc[UR6][R14.64] ;  /* 0x000000060e0e7981 */ /* 0x000f62000c1e1900 */
[----:B--2---:R-:W-:-:S03]  /*1a40*/  FFMA R27, R26, R27, R29 ;  /* 0x0000001b1a1b7223 */ /* 0x004fc6000000001d */
[----:B------:R-:W5:Y:S04]  /*1a50*/  LDG.E R26, desc[UR6][R10.64+0xc] ;  /* 0x00000c060a1a7981 */ /* 0x000f68000c1e1900 */
[----:B------:R-:W2:Y:S01]  /*1a60*/  LDG.E R29, desc[UR6][R10.64+0x14] ;  /* 0x000014060a1d7981 */ /* 0x000ea2000c1e1900 */
[----:B---3--:R-:W-:-:S03]  /*1a70*/  FFMA R25, R25, R24, R27 ;  /* 0x0000001819197223 */ /* 0x008fc6000000001b */
[----:B------:R-:W3:Y:S04]  /*1a80*/  LDG.E R27, desc[UR6][R10.64+0x10] ;  /* 0x000010060a1b7981 */ /* 0x000ee8000c1e1900 */
[----:B------:R-:W2:Y:S04]  /*1a90*/  LDG.E R24, desc[UR6][R20.64] ;  /* 0x0000000614187981 */ /* 0x000ea8000c1e1900 */
[----:B------:R-:W2:Y:S01]  /*1aa0*/  LDG.E R20, desc[UR6][R10.64+0x1c] ;  /* 0x00001c060a147981 */ /* 0x000ea2000c1e1900 */
[----:B----4-:R-:W-:Y:S01]  /*1ab0*/  FFMA R12, R12, R28, R25 ;  /* 0x0000001c0c0c7223 */ /* 0x010fe20000000019 */
[----:B------:R-:W-:-:S04]  /*1ac0*/  IADD3 R19, PT, PT, R19, 0x8, RZ ;  /* 0x0000000813137810 */ /* 0x000fc80007ffe0ff */
[----:B------:R-:W-:Y:S02]  /*1ad0*/  ISETP.NE.AND P0, PT, R19, RZ, PT ;  /* 0x000000ff1300720c */ /* 0x000fe40003f05270 */
[----:B------:R-:W-:Y:S02]  /*1ae0*/  IADD3 R18, PT, PT, R18, 0x8, RZ ;  /* 0x0000000812127810 */ /* 0x000fe40007ffe0ff */
[----:B------:R-:W-:Y:S01]  /*1af0*/  LEA R7, R2, R7, 0x3 ;  /* 0x0000000702077211 */ /* 0x000fe200078e18ff */
[----:B-----5:R-:W-:-:S04]  /*1b00*/  FFMA R13, R13, R26, R12 ;  /* 0x0000001a0d0d7223 */ /* 0x020fc8000000000c */
[----:B---3--:R-:W-:-:S04]  /*1b10*/  FFMA R13, R16, R27, R13 ;  /* 0x0000001b100d7223 */ /* 0x008fc8000000000d */
[----:B--2---:R-:W-:-:S04]  /*1b20*/  FFMA R13, R22, R29, R13 ;  /* 0x0000001d160d7223 */ /* 0x004fc8000000000d */
[----:B------:R-:W-:-:S04]  /*1b30*/  FFMA R13, R24, R17, R13 ;  /* 0x00000011180d7223 */ /* 0x000fc8000000000d */
[----:B------:R-:W-:Y:S01]  /*1b40*/  FFMA R29, R14, R20, R13 ;  /* 0x000000140e1d7223 */ /* 0x000fe2000000000d */
[----:B------:R-:W-:Y:S06]  /*1b50*/  @P0 BRA `(.L_x_17) ;  /* 0xfffffffc00600947 */ /* 0x000fec000383ffff */
.L_x_16:
[----:B------:R-:W-:Y:S05]  /*1b60*/  @!P1 BRA `(.L_x_0) ;  /* 0x0000000000d49947 */ /* 0x000fea0003800000 */
[----:B------:R-:W-:Y:S02]  /*1b70*/  ISETP.GE.U32.AND P0, PT, R8, 0x4, PT ;  /* 0x000000040800780c */ /* 0x000fe40003f06070 */
[----:B------:R-:W-:-:S04]  /*1b80*/  LOP3.LUT R20, R4, 0x3, RZ, 0xc0, !PT ;  /* 0x0000000304147812 */ /* 0x000fc800078ec0ff */
[----:B------:R-:W-:-:S07]  /*1b90*/  ISETP.NE.AND P1, PT, R20, RZ, PT ;  /* 0x000000ff1400720c */ /* 0x000fce0003f25270 */
[----:B------:R-:W-:Y:S06]  /*1ba0*/  @!P0 BRA `(.L_x_18) ;  /* 0x0000000000588947 */ /* 0x000fec0003800000 */
[----:B------:R-:W0:Y:S01]  /*1bb0*/  LDC.64 R18, c[0x0][0x380] ;  /* 0x0000e000ff127b82 */ /* 0x000e220000000a00 */
[----:B------:R-:W-:Y:S01]  /*1bc0*/  IMAD R7, R9, R2, R5 ;  /* 0x0000000209077224 */ /* 0x000fe200078e0205 */
[----:B------:R-:W-:-:S06]  /*1bd0*/  IADD3 R13, PT, PT, R6, R9, RZ ;  /* 0x00000009060d7210 */ /* 0x000fcc0007ffe0ff */
[----:B------:R-:W1:Y:S01]  /*1be0*/  LDC.64 R10, c[0x0][0x388] ;  /* 0x0000e200ff0a7b82 */ /* 0x000e620000000a00 */
[----:B0-----:R-:W-:-:S04]  /*1bf0*/  IMAD.WIDE R18, R7, 0x4, R18 ;  /* 0x0000000407127825 */ /* 0x001fc800078e0212 */
[----:B-1----:R-:W-:-:S04]  /*1c00*/  IMAD.WIDE R10, R13, 0x4, R10 ;  /* 0x000000040d0a7825 */ /* 0x002fc800078e020a */
[C---:B------:R-:W-:Y:S01]  /*1c10*/  IMAD.WIDE R12, R2.reuse, 0x4, R18 ;  /* 0x00000004020c7825 */ /* 0x040fe200078e0212 */
[----:B------:R-:W2:Y:S04]  /*1c20*/  LDG.E R7, desc[UR6][R10.64] ;  /* 0x000000060a077981 */ /* 0x000ea8000c1e1900 */
[----:B------:R-:W2:Y:S01]  /*1c30*/  LDG.E R18, desc[UR6][R18.64] ;  /* 0x0000000612127981 */ /* 0x000ea2000c1e1900 */
[----:B------:R-:W-:-:S03]  /*1c40*/  IMAD.WIDE R14, R2, 0x4, R12 ;  /* 0x00000004020e7825 */ /* 0x000fc600078e020c */
[----:B------:R-:W3:Y:S04]  /*1c50*/  LDG.E R12, desc[UR6][R12.64] ;  /* 0x000000060c0c7981 */ /* 0x000ee8000c1e1900 */
[----:B------:R-:W3:Y:S01]  /*1c60*/  LDG.E R8, desc[UR6][R10.64+0x4] ;  /* 0x000004060a087981 */ /* 0x000ee2000c1e1900 */
[----:B------:R-:W-:-:S03]  /*1c70*/  IMAD.WIDE R16, R2, 0x4, R14 ;  /* 0x0000000402107825 */ /* 0x000fc600078e020e */
[----:B------:R-:W4:Y:S04]  /*1c80*/  LDG.E R14, desc[UR6][R14.64] ;  /* 0x000000060e0e7981 */ /* 0x000f28000c1e1900 */
        /* <DEDUP_REMOVED lines=8> */
.L_x_18:
[----:B------:R-:W-:Y:S05]  /*1d10*/  @!P1 BRA `(.L_x_0) ;  /* 0x0000000000689947 */ /* 0x000fea0003800000 */
[----:B------:R-:W0:Y:S01]  /*1d20*/  LDC.64 R16, c[0x0][0x380] ;  /* 0x0000e000ff107b82 */ /* 0x000e220000000a00 */
[----:B------:R-:W-:Y:S02]  /*1d30*/  ISETP.NE.AND P0, PT, R20, 0x1, PT ;  /* 0x000000011400780c */ /* 0x000fe40003f05270 */
[----:B------:R-:W-:-:S04]  /*1d40*/  LOP3.LUT R4, R4, 0x1, RZ, 0xc0, !PT ;  /* 0x0000000104047812 */ /* 0x000fc800078ec0ff */
[----:B------:R-:W-:Y:S01]  /*1d50*/  ISETP.NE.U32.AND P1, PT, R4, 0x1, PT ;  /* 0x000000010400780c */ /* 0x000fe20003f25070 */
[----:B------:R-:W1:Y:S06]  /*1d60*/  LDC.64 R14, c[0x0][0x388] ;  /* 0x0000e200ff0e7b82 */ /* 0x000e6c0000000a00 */
[----:B------:R-:W-:Y:S02]  /*1d70*/  @P0 IMAD R7, R9, R2, R5 ;  /* 0x0000000209070224 */ /* 0x000fe400078e0205 */
[----:B------:R-:W2:Y:S08]  /*1d80*/  LDC.64 R10, c[0x0][0x380] ;  /* 0x0000e000ff0a7b82 */ /* 0x000eb00000000a00 */
[----:B------:R-:W3:Y:S01]  /*1d90*/  LDC.64 R12, c[0x0][0x388] ;  /* 0x0000e200ff0c7b82 */ /* 0x000ee20000000a00 */
[----:B0-----:R-:W-:Y:S01]  /*1da0*/  @P0 IMAD.WIDE R16, R7, 0x4, R16 ;  /* 0x0000000407100825 */ /* 0x001fe200078e0210 */
[----:B------:R-:W-:-:S02]  /*1db0*/  @P0 IADD3 R7, PT, PT, R6, R9, RZ ;  /* 0x0000000906070210 */ /* 0x000fc40007ffe0ff */
[----:B------:R-:W-:Y:S01]  /*1dc0*/  @P0 IADD3 R9, PT, PT, R9, 0x2, RZ ;  /* 0x0000000209090810 */ /* 0x000fe20007ffe0ff */
[----:B------:R-:W-:Y:S02]  /*1dd0*/  @P0 IMAD.WIDE R18, R2, 0x4, R16 ;  /* 0x0000000402120825 */ /* 0x000fe400078e0210 */
[----:B------:R-:W4:Y:S02]  /*1de0*/  @P0 LDG.E R16, desc[UR6][R16.64] ;  /* 0x0000000610100981 */ /* 0x000f24000c1e1900 */
[----:B-1----:R-:W-:Y:S02]  /*1df0*/  @P0 IMAD.WIDE R14, R7, 0x4, R14 ;  /* 0x00000004070e0825 */ /* 0x002fe400078e020e */
[----:B------:R-:W5:Y:S02]  /*1e00*/  @P0 LDG.E R19, desc[UR6][R18.64] ;  /* 0x0000000612130981 */ /* 0x000f64000c1e1900 */
[----:B------:R-:W-:Y:S01]  /*1e10*/  @!P1 IMAD R7, R9, R2, R5 ;  /* 0x0000000209079224 */ /* 0x000fe200078e0205 */
[----:B------:R-:W-:Y:S01]  /*1e20*/  @!P1 IADD3 R9, PT, PT, R6, R9, RZ ;  /* 0x0000000906099210 */ /* 0x000fe20007ffe0ff */
[----:B------:R-:W4:Y:S02]  /*1e30*/  @P0 LDG.E R2, desc[UR6][R14.64] ;  /* 0x000000060e020981 */ /* 0x000f24000c1e1900 */
[----:B--2---:R-:W-:-:S02]  /*1e40*/  @!P1 IMAD.WIDE R10, R7, 0x4, R10 ;  /* 0x00000004070a9825 */ /* 0x004fc400078e020a */
[----:B------:R-:W5:Y:S02]  /*1e50*/  @P0 LDG.E R4, desc[UR6][R14.64+0x4] ;  /* 0x000004060e040981 */ /* 0x000f64000c1e1900 */
[----:B---3--:R-:W-:Y:S02]  /*1e60*/  @!P1 IMAD.WIDE R12, R9, 0x4, R12 ;  /* 0x00000004090c9825 */ /* 0x008fe400078e020c */
[----:B------:R-:W2:Y:S04]  /*1e70*/  @!P1 LDG.E R10, desc[UR6][R10.64] ;  /* 0x000000060a0a9981 */ /* 0x000ea8000c1e1900 */
[----:B------:R-:W2:Y:S01]  /*1e80*/  @!P1 LDG.E R12, desc[UR6][R12.64] ;  /* 0x000000060c0c9981 */ /* 0x000ea2000c1e1900 */
[----:B----4-:R-:W-:-:S04]  /*1e90*/  @P0 FFMA R2, R16, R2, R29 ;  /* 0x0000000210020223 */ /* 0x010fc8000000001d */
[----:B-----5:R-:W-:-:S04]  /*1ea0*/  @P0 FFMA R29, R19, R4, R2 ;  /* 0x00000004131d0223 */ /* 0x020fc80000000002 */
[----:B--2---:R-:W-:-:S07]  /*1eb0*/  @!P1 FFMA R29, R10, R12, R29 ;  /* 0x0000000c0a1d9223 */ /* 0x004fce000000001d */
.L_x_0:
[----:B------:R-:W0:Y:S01]  /*1ec0*/  LDC.64 R6, c[0x0][0x390] ;  /* 0x0000e400ff067b82 */ /* 0x000e220000000a00 */
[----:B------:R-:W1:Y:S07]  /*1ed0*/  LDCU.64 UR4, c[0x0][0x3b0] ;  /* 0x00007600ff0477ac */ /* 0x000e6e0008000a00 */
[----:B------:R-:W2:Y:S01]  /*1ee0*/  LDC.64 R8, c[0x0][0x398] ;  /* 0x0000e600ff087b82 */ /* 0x000ea20000000a00 */
[----:B0-----:R-:W-:-:S06]  /*1ef0*/  IMAD.WIDE.U32 R6, R5, 0x4, R6 ;  /* 0x0000000405067825 */ /* 0x001fcc00078e0006 */
[----:B------:R-:W1:Y:S01]  /*1f00*/  LDG.E R6, desc[UR6][R6.64] ;  /* 0x0000000606067981 */ /* 0x000e62000c1e1900 */
[----:B------:R-:W-:-:S04]  /*1f10*/  IMAD R3, R5, R0, R3 ;  /* 0x0000000005037224 */ /* 0x000fc800078e0203 */
[----:B--2---:R-:W-:-:S04]  /*1f20*/  IMAD.WIDE R2, R3, 0x4, R8 ;  /* 0x0000000403027825 */ /* 0x004fc800078e0208 */
[----:B-1----:R-:W-:-:S04]  /*1f30*/  FMUL R0, R6, UR5 ;  /* 0x0000000506007c20 */ /* 0x002fc80008400000 */
[----:B------:R-:W-:-:S05]  /*1f40*/  FFMA R29, R29, UR4, R0 ;  /* 0x000000041d1d7c23 */ /* 0x000fca0008000000 */
[----:B------:R-:W-:Y:S01]  /*1f50*/  STG.E desc[UR6][R2.64], R29 ;  /* 0x0000001d02007986 */ /* 0x000fe2000c101906 */
[----:B------:R-:W-:Y:S05]  /*1f60*/  EXIT ;  /* 0x000000000000794d */ /* 0x000fea0003800000 */
.L_x_19:
[----:B------:R-:W-:-:S00]  /*1f70*/  BRA `(.L_x_19) ;  /* 0xfffffffc00fc7947 */ /* 0x000fc0000383ffff */
[----:B------:R-:W-:-:S00]  /*1f80*/  NOP ;  /* 0x0000000000007918 */ /* 0x000fc00000000000 */
[----:B------:R-:W-:-:S00]  /*1f90*/  NOP ;  /* 0x0000000000007918 */ /* 0x000fc00000000000 */
[----:B------:R-:W-:-:S00]  /*1fa0*/  NOP ;  /* 0x0000000000007918 */ /* 0x000fc00000000000 */
[----:B------:R-:W-:-:S00]  /*1fb0*/  NOP ;  /* 0x0000000000007918 */ /* 0x000fc00000000000 */
[----:B------:R-:W-:-:S00]  /*1fc0*/  NOP ;  /* 0x0000000000007918 */ /* 0x000fc00000000000 */
[----:B------:R-:W-:-:S00]  /*1fd0*/  NOP ;  /* 0x0000000000007918 */ /* 0x000fc00000000000 */
[----:B------:R-:W-:-:S00]  /*1fe0*/  NOP ;  /* 0x0000000000007918 */ /* 0x000fc00000000000 */
[----:B------:R-:W-:-:S00]  /*1ff0*/  NOP ;  /* 0x0000000000007918 */ /* 0x000fc00000000000 */
.L_x_20:


//--------------------- .nv.shared.reserved.0     --------------------------
	.section	.nv.shared.reserved.0,"aw",@nobits
	.weak		__nv_reservedSMEM_offset_0_alias
	.size		__nv_reservedSMEM_offset_0_alias, 0, 64
	.other		__nv_reservedSMEM_offset_0_alias,@"STO_CUDA_RESERVED_SHARED STV_DEFAULT"
__nv_reservedSMEM_offset_0_alias:
	.zero		0
	.zero		64


//--------------------- .nv.constant0._Z11gemm_kernelPKfS0_S0_Pfiiibbff --------------------------
	.section	.nv.constant0._Z11gemm_kernelPKfS0_S0_Pfiiibbff,"a",@progbits
	.sectionflags	@""
	.align	4
.nv.constant0._Z11gemm_kernelPKfS0_S0_Pfiiibbff:
	.zero		952


//--------------------- SYMBOLS --------------------------

	.type		.nv.reservedSmem.offset0,@object
	.size		.nv.reservedSmem.offset0,0x4
